	.target	sm_90a

	.elftype	@"ET_EXEC"


//--------------------- .note.nv.tkinfo           --------------------------
	.section	.note.nv.tkinfo,"",@"SHT_NOTE"
	.sectionflags	@"SHF_NOTE_NV_TKINFO"
	.tkinfo
        /*0018*/ 	.word	0x00000002
        /*0030*/ 	.string	""
        /*0030*/ 	.string	"ptxas"
        /*0030*/ 	.string	"Cuda compilation tools, release 13.0, V13.0.88"
        /*0030*/ 	.string	"Build cuda_13.0.r13.0/compiler.36424714_0"
        /*0030*/ 	.string	"-arch sm_90a -m 64 "



//--------------------- .note.nv.cuinfo           --------------------------
	.section	.note.nv.cuinfo,"",@"SHT_NOTE"
	.sectionflags	@"SHF_NOTE_NV_CUINFO"
        /*0018*/ 	.short	0x0002
        /*001a*/ 	.short	0x005a
        /*001c*/ 	.short	0x0082
	.zero		2


//--------------------- .nv.info                  --------------------------
	.section	.nv.info,"",@"SHT_CUDA_INFO"
	.align	4


	//----- nvinfo : EIATTR_REGCOUNT
	.align		4
        /*0000*/ 	.byte	0x04, 0x2f
        /*0002*/ 	.short	(.L_15 - .L_14)
	.align		4
.L_14:
        /*0004*/ 	.word	index@(_ZN7cutlass13device_kernelINS_4gemm6kernel13GemmUniversalIN4cute5tupleIJiiiiEEENS1_10collective13CollectiveMmaINS1_34MainloopSm90TmaGmmaWarpSpecializedILi3ENS5_IJNS4_1CILi8EEENSA_ILi1EEESC_EEENS1_35KernelTmaWarpSpecializedCooperativeEEENS5_IJNSA_ILi256EEESG_NSA_ILi32EEEEEEfNS5_IJlSC_lEEEfSJ_NS4_8TiledMMAINS4_8MMA_AtomIJNS4_4SM904GMMA30MMA_64x256x8_F32TF32TF32_SS_TNILNSN_7ScaleInE1ELSP_1EEEEEENS4_6LayoutINS5_IJNSA_ILi2EEESC_SC_EEENS5_IJSC_NSA_ILi0EEESV_EEEEENS5_IJNS4_10UnderscoreESY_SY_EEEEENS4_13SM90_TMA_LOADENS4_14ComposedLayoutINS4_7SwizzleILi3ELi4ELi3EEENS4_18smem_ptr_flag_bitsILi32EEENSS_INS5_IJSB_SH_EEENS5_IJSH_SC_EEEEEEEvNS4_8identityENS4_23SM90_TMA_LOAD_MULTICASTES1A_vS1B_EENS_8epilogue10collective6detail29Sm90TmaWarpSpecializedAdapterINS1F_15DefaultEpilogueIfSJ_SJ_NS1E_6thread17LinearCombinationIfLi1EffLNS1J_9ScaleType4KindE0ELNS_15FloatRoundStyleE2EfEENS1_15EpilogueDefaultEEEEEvvEEEEvNT_6ParamsE)
        /*0008*/ 	.word	0x000000a8


	//----- nvinfo : EIATTR_FRAME_SIZE
	.align		4
.L_15:
        /*000c*/ 	.byte	0x04, 0x11
        /*000e*/ 	.short	(.L_17 - .L_16)
	.align		4
.L_16:
        /*0010*/ 	.word	index@(_ZN7cutlass13device_kernelINS_4gemm6kernel13GemmUniversalIN4cute5tupleIJiiiiEEENS1_10collective13CollectiveMmaINS1_34MainloopSm90TmaGmmaWarpSpecializedILi3ENS5_IJNS4_1CILi8EEENSA_ILi1EEESC_EEENS1_35KernelTmaWarpSpecializedCooperativeEEENS5_IJNSA_ILi256EEESG_NSA_ILi32EEEEEEfNS5_IJlSC_lEEEfSJ_NS4_8TiledMMAINS4_8MMA_AtomIJNS4_4SM904GMMA30MMA_64x256x8_F32TF32TF32_SS_TNILNSN_7ScaleInE1ELSP_1EEEEEENS4_6LayoutINS5_IJNSA_ILi2EEESC_SC_EEENS5_IJSC_NSA_ILi0EEESV_EEEEENS5_IJNS4_10UnderscoreESY_SY_EEEEENS4_13SM90_TMA_LOADENS4_14ComposedLayoutINS4_7SwizzleILi3ELi4ELi3EEENS4_18smem_ptr_flag_bitsILi32EEENSS_INS5_IJSB_SH_EEENS5_IJSH_SC_EEEEEEEvNS4_8identityENS4_23SM90_TMA_LOAD_MULTICASTES1A_vS1B_EENS_8epilogue10collective6detail29Sm90TmaWarpSpecializedAdapterINS1F_15DefaultEpilogueIfSJ_SJ_NS1E_6thread17LinearCombinationIfLi1EffLNS1J_9ScaleType4KindE0ELNS_15FloatRoundStyleE2EfEENS1_15EpilogueDefaultEEEEEvvEEEEvNT_6ParamsE)
        /*0014*/ 	.word	0x00000788


	//----- nvinfo : EIATTR_MIN_STACK_SIZE
	.align		4
.L_17:
        /*0018*/ 	.byte	0x04, 0x12
        /*001a*/ 	.short	(.L_19 - .L_18)
	.align		4
.L_18:
        /*001c*/ 	.word	index@(_ZN7cutlass13device_kernelINS_4gemm6kernel13GemmUniversalIN4cute5tupleIJiiiiEEENS1_10collective13CollectiveMmaINS1_34MainloopSm90TmaGmmaWarpSpecializedILi3ENS5_IJNS4_1CILi8EEENSA_ILi1EEESC_EEENS1_35KernelTmaWarpSpecializedCooperativeEEENS5_IJNSA_ILi256EEESG_NSA_ILi32EEEEEEfNS5_IJlSC_lEEEfSJ_NS4_8TiledMMAINS4_8MMA_AtomIJNS4_4SM904GMMA30MMA_64x256x8_F32TF32TF32_SS_TNILNSN_7ScaleInE1ELSP_1EEEEEENS4_6LayoutINS5_IJNSA_ILi2EEESC_SC_EEENS5_IJSC_NSA_ILi0EEESV_EEEEENS5_IJNS4_10UnderscoreESY_SY_EEEEENS4_13SM90_TMA_LOADENS4_14ComposedLayoutINS4_7SwizzleILi3ELi4ELi3EEENS4_18smem_ptr_flag_bitsILi32EEENSS_INS5_IJSB_SH_EEENS5_IJSH_SC_EEEEEEEvNS4_8identityENS4_23SM90_TMA_LOAD_MULTICASTES1A_vS1B_EENS_8epilogue10collective6detail29Sm90TmaWarpSpecializedAdapterINS1F_15DefaultEpilogueIfSJ_SJ_NS1E_6thread17LinearCombinationIfLi1EffLNS1J_9ScaleType4KindE0ELNS_15FloatRoundStyleE2EfEENS1_15EpilogueDefaultEEEEEvvEEEEvNT_6ParamsE)
        /*0020*/ 	.word	0x00000788
.L_19:


//--------------------- .nv.compat                --------------------------
	.section	.nv.compat,"",@"SHT_CUDA_COMPAT_INFO"
	.align	4
        /*0000*/ 	.byte	0x02, 0x09, 0x01, 0x00, 0x02, 0x02, 0x04, 0x00, 0x02, 0x05, 0x05, 0x00, 0x03, 0x07, 0x01, 0x01
        /*0010*/ 	.byte	0x02, 0x03, 0x01, 0x00, 0x02, 0x06, 0x01, 0x00, 0x04, 0x0b, 0x08, 0x00, 0x00, 0x00, 0x00, 0x00
        /*0020*/ 	.byte	0x00, 0x00, 0x00, 0x00


//--------------------- .nv.info._ZN7cutlass13device_kernelINS_4gemm6kernel13GemmUniversalIN4cute5tupleIJiiiiEEENS1_10collective13CollectiveMmaINS1_34MainloopSm90TmaGmmaWarpSpecializedILi3ENS5_IJNS4_1CILi8EEENSA_ILi1EEESC_EEENS1_35KernelTmaWarpSpecializedCooperativeEEENS5_IJNSA_ILi256EEESG_NSA_ILi32EEEEEEfNS5_IJlSC_lEEEfSJ_NS4_8TiledMMAINS4_8MMA_AtomIJNS4_4SM904GMMA30MMA_64x256x8_F32TF32TF32_SS_TNILNSN_7ScaleInE1ELSP_1EEEEEENS4_6LayoutINS5_IJNSA_ILi2EEESC_SC_EEENS5_IJSC_NSA_ILi0EEESV_EEEEENS5_IJNS4_10UnderscoreESY_SY_EEEEENS4_13SM90_TMA_LOADENS4_14ComposedLayoutINS4_7SwizzleILi3ELi4ELi3EEENS4_18smem_ptr_flag_bitsILi32EEENSS_INS5_IJSB_SH_EEENS5_IJSH_SC_EEEEEEEvNS4_8identityENS4_23SM90_TMA_LOAD_MULTICASTES1A_vS1B_EENS_8epilogue10collective6detail29Sm90TmaWarpSpecializedAdapterINS1F_15DefaultEpilogueIfSJ_SJ_NS1E_6thread17LinearCombinationIfLi1EffLNS1J_9ScaleType4KindE0ELNS_15FloatRoundStyleE2EfEENS1_15EpilogueDefaultEEEEEvvEEEEvNT_6ParamsE --------------------------
	.section	.nv.info._ZN7cutlass13device_kernelINS_4gemm6kernel13GemmUniversalIN4cute5tupleIJiiiiEEENS1_10collective13CollectiveMmaINS1_34MainloopSm90TmaGmmaWarpSpecializedILi3ENS5_IJNS4_1CILi8EEENSA_ILi1EEESC_EEENS1_35KernelTmaWarpSpecializedCooperativeEEENS5_IJNSA_ILi256EEESG_NSA_ILi32EEEEEEfNS5_IJlSC_lEEEfSJ_NS4_8TiledMMAINS4_8MMA_AtomIJNS4_4SM904GMMA30MMA_64x256x8_F32TF32TF32_SS_TNILNSN_7ScaleInE1ELSP_1EEEEEENS4_6LayoutINS5_IJNSA_ILi2EEESC_SC_EEENS5_IJSC_NSA_ILi0EEESV_EEEEENS5_IJNS4_10UnderscoreESY_SY_EEEEENS4_13SM90_TMA_LOADENS4_14ComposedLayoutINS4_7SwizzleILi3ELi4ELi3EEENS4_18smem_ptr_flag_bitsILi32EEENSS_INS5_IJSB_SH_EEENS5_IJSH_SC_EEEEEEEvNS4_8identityENS4_23SM90_TMA_LOAD_MULTICASTES1A_vS1B_EENS_8epilogue10collective6detail29Sm90TmaWarpSpecializedAdapterINS1F_15DefaultEpilogueIfSJ_SJ_NS1E_6thread17LinearCombinationIfLi1EffLNS1J_9ScaleType4KindE0ELNS_15FloatRoundStyleE2EfEENS1_15EpilogueDefaultEEEEEvvEEEEvNT_6ParamsE,"",@"SHT_CUDA_INFO"
	.sectionflags	@""
	.align	4


	//----- nvinfo : EIATTR_CUDA_API_VERSION
	.align		4
        /*0000*/ 	.byte	0x04, 0x37
        /*0002*/ 	.short	(.L_21 - .L_20)
.L_20:
        /*0004*/ 	.word	0x00000082


	//----- nvinfo : EIATTR_KPARAM_INFO
	.align		4
.L_21:
        /*0008*/ 	.byte	0x04, 0x17
        /*000a*/ 	.short	(.L_23 - .L_22)
.L_22:
        /*000c*/ 	.word	0x00000000
        /*0010*/ 	.short	0x0000
        /*0012*/ 	.short	0x0070
        /*0014*/ 	.byte	0x00, 0xf0, 0x01, 0x10


	//----- nvinfo : EIATTR_SPARSE_MMA_MASK
	.align		4
.L_23:
        /*0018*/ 	.byte	0x03, 0x50
        /*001a*/ 	.short	0x0000


	//----- nvinfo : EIATTR_MAXREG_COUNT
	.align		4
        /*001c*/ 	.byte	0x03, 0x1b
        /*001e*/ 	.short	0x00a8


	//----- nvinfo : EIATTR_NUM_BARRIERS
	.align		4
        /*0020*/ 	.byte	0x02, 0x4c
        /*0022*/ 	.byte	0x01
	.zero		1


	//----- nvinfo : EIATTR_EXTERNS
	.align		4
        /*0024*/ 	.byte	0x04, 0x0f
        /*0026*/ 	.short	(.L_25 - .L_24)


	//   ....[0]....
	.align		4
.L_24:
        /*0028*/ 	.word	index@(__assertfail)


	//----- nvinfo : EIATTR_ANNOTATIONS
	.align		4
.L_25:
        /*002c*/ 	.byte	0x04, 0x55
        /*002e*/ 	.short	(.L_27 - .L_26)


	//   ....[0]....
.L_26:
        /*0030*/ 	.word	0x00000001
        /*0034*/ 	.byte	0xe0, 0x09, 0x00, 0x00, 0x01, 0x00, 0x00, 0x00, 0xf0, 0x09, 0x00, 0x00, 0x01, 0x00, 0x00, 0x00
        /* <DEDUP_REMOVED lines=715> */
        /*2cf4*/ 	.byte	0x60, 0x7f, 0x01, 0x00, 0x01, 0x00, 0x00, 0x00, 0x80, 0x7f, 0x01, 0x00


	//----- nvinfo : EIATTR_MERCURY_ISA_VERSION
	.align		4
.L_27:
        /*2d00*/ 	.byte	0x03, 0x5f
        /*2d02*/ 	.short	0x0101


	//----- nvinfo : EIATTR_INT_WARP_WIDE_INSTR_OFFSETS
	.align		4
        /*2d04*/ 	.byte	0x04, 0x31
        /*2d06*/ 	.short	(.L_29 - .L_28)


	//   ....[0]....
.L_28:
        /*2d08*/ 	.word	0x000005a0


	//   ....[1]....
        /*2d0c*/ 	.word	0x000005d0


	//   ....[2]....
        /*2d10*/ 	.word	0x000006f0


	//----- nvinfo : EIATTR_COOP_GROUP_MASK_REGIDS
	.align		4
.L_29:
        /*2d14*/ 	.byte	0x04, 0x29
        /*2d16*/ 	.short	(.L_31 - .L_30)


	//   ....[0]....
.L_30:
        /*2d18*/ 	.word	0xffffffff


	//   ....[1]....
        /*2d1c*/ 	.word	0xffffffff


	//   ....[2]....
        /*2d20*/ 	.word	0xffffffff


	//   ....[3]....
        /*2d24*/ 	.word	0xffffffff


	//   ....[4]....
        /*2d28*/ 	.word	0xffffffff


	//   ....[5]....
        /*2d2c*/ 	.word	0xffffffff


	//----- nvinfo : EIATTR_COOP_GROUP_INSTR_OFFSETS
	.align		4
.L_31:
        /*2d30*/ 	.byte	0x04, 0x28
        /*2d32*/ 	.short	(.L_33 - .L_32)


	//   ....[0]....
.L_32:
        /*2d34*/ 	.word	0x00000070


	//   ....[1]....
        /*2d38*/ 	.word	0x00000080


	//   ....[2]....
        /*2d3c*/ 	.word	0x000001a0


	//   ....[3]....
        /*2d40*/ 	.word	0x000003b0


	//   ....[4]....
        /*2d44*/ 	.word	0x00000820


	//   ....[5]....
        /*2d48*/ 	.word	0x000013f0


	//----- nvinfo : EIATTR_REG_RECONFIG
	.align		4
.L_33:
        /*2d4c*/ 	.byte	0x01, 0x54
	.zero		2


	//----- nvinfo : EIATTR_SYSCALL_OFFSETS
	.align		4
        /*2d50*/ 	.byte	0x04, 0x46
        /*2d52*/ 	.short	(.L_35 - .L_34)


	//   ....[0]....
.L_34:
        /*2d54*/ 	.word	0x000015a0


	//----- nvinfo : EIATTR_MBARRIER_INSTR_OFFSETS
	.align		4
.L_35:
        /*2d58*/ 	.byte	0x04, 0x39
        /*2d5a*/ 	.short	(.L_37 - .L_36)


	//   ....[0]....
.L_36:
        /*2d5c*/ 	.word	0x00000330
        /*2d60*/ 	.word	0x000000ff
        /*2d64*/ 	.word	0x00000000
        /*2d68*/ 	.short	0x0100
        /*2d6a*/ 	.byte	0x08
	.zero		1


	//   ....[1]....
        /*2d6c*/ 	.word	0x00000340
        /*2d70*/ 	.word	0x000000ff
        /*2d74*/ 	.word	0x00000018
        /*2d78*/ 	.short	0x0100
        /*2d7a*/ 	.byte	0x08
	.zero		1


	//   ....[2]....
        /*2d7c*/ 	.word	0x00000350
        /*2d80*/ 	.word	0x000000ff
        /*2d84*/ 	.word	0x00000008
        /*2d88*/ 	.short	0x0100
        /*2d8a*/ 	.byte	0x08
	.zero		1


	//   ....[3]....
        /*2d8c*/ 	.word	0x00000360
        /*2d90*/ 	.word	0x000000ff
        /*2d94*/ 	.word	0x00000020
        /*2d98*/ 	.short	0x0100
        /*2d9a*/ 	.byte	0x08
	.zero		1


	//   ....[4]....
        /*2d9c*/ 	.word	0x00000370
        /*2da0*/ 	.word	0x000000ff
        /*2da4*/ 	.word	0x00000010
        /*2da8*/ 	.short	0x0100
        /*2daa*/ 	.byte	0x08
	.zero		1


	//   ....[5]....
        /*2dac*/ 	.word	0x00000380
        /*2db0*/ 	.word	0x000000ff
        /*2db4*/ 	.word	0x00000028
        /*2db8*/ 	.short	0x0100
        /*2dba*/ 	.byte	0x08
	.zero		1


	//   ....[6]....
        /*2dbc*/ 	.word	0x00000750
        /*2dc0*/ 	.word	0x000000ff
        /*2dc4*/ 	.word	0x00000040
        /*2dc8*/ 	.short	0x0100
        /*2dca*/ 	.byte	0x06
	.zero		1


	//   ....[7]....
        /*2dcc*/ 	.word	0x00000790
        /*2dd0*/ 	.word	0x000000ff
        /*2dd4*/ 	.word	0x00000048
        /*2dd8*/ 	.short	0x0100
        /*2dda*/ 	.byte	0x06
	.zero		1


	//   ....[8]....
        /*2ddc*/ 	.word	0x00001680
        /*2de0*/ 	.word	0x00000004
        /*2de4*/ 	.word	0x00000000
        /*2de8*/ 	.short	0x010a
        /*2dea*/ 	.byte	0x3f
	.zero		1


	//   ....[9]....
        /*2dec*/ 	.word	0x000016c0
        /*2df0*/ 	.word	0x00000004
        /*2df4*/ 	.word	0x00000000
        /*2df8*/ 	.short	0x010a
        /*2dfa*/ 	.byte	0x3f
	.zero		1


	//   ....[10]....
        /*2dfc*/ 	.word	0x00004d10
        /*2e00*/ 	.word	0x00000003
        /*2e04*/ 	.word	0x00000000
        /*2e08*/ 	.short	0x010a
        /*2e0a*/ 	.byte	0x3f
	.zero		1


	//   ....[11]....
        /*2e0c*/ 	.word	0x00004d50
        /*2e10*/ 	.word	0x00000003
        /*2e14*/ 	.word	0x00000000
        /*2e18*/ 	.short	0x010a
        /*2e1a*/ 	.byte	0x3f
	.zero		1


	//   ....[12]....
        /*2e1c*/ 	.word	0x00008e30
        /*2e20*/ 	.word	0x00000003
        /*2e24*/ 	.word	0x00000000
        /*2e28*/ 	.short	0x0101
        /*2e2a*/ 	.byte	0x3f
	.zero		1


	//   ....[13]....
        /*2e2c*/ 	.word	0x00009060
        /*2e30*/ 	.word	0x00000000
        /*2e34*/ 	.word	0x00000000
        /*2e38*/ 	.short	0x0101
        /*2e3a*/ 	.byte	0x3f
	.zero		1


	//   ....[14]....
        /*2e3c*/ 	.word	0x00017af0
        /*2e40*/ 	.word	0x00000005
        /*2e44*/ 	.word	0x00000018
        /*2e48*/ 	.short	0x010a
        /*2e4a*/ 	.byte	0x3f
	.zero		1


	//   ....[15]....
        /*2e4c*/ 	.word	0x00017e80
        /*2e50*/ 	.word	0x00000002
        /*2e54*/ 	.word	0x00000048
        /*2e58*/ 	.short	0x0101
        /*2e5a*/ 	.byte	0x3f
	.zero		1


	//   ....[16]....
        /*2e5c*/ 	.word	0x00018680
        /*2e60*/ 	.word	0x00000005
        /*2e64*/ 	.word	0x00000000
        /*2e68*/ 	.short	0x010a
        /*2e6a*/ 	.byte	0x3f
	.zero		1


	//   ....[17]....
        /*2e6c*/ 	.word	0x00018710
        /*2e70*/ 	.word	0x00000007
        /*2e74*/ 	.word	0x00000000
        /*2e78*/ 	.short	0x010a
        /*2e7a*/ 	.byte	0x3f
	.zero		1


	//   ....[18]....
        /*2e7c*/ 	.word	0x000187a0
        /*2e80*/ 	.word	0x00000003
        /*2e84*/ 	.word	0x00000000
        /*2e88*/ 	.short	0x010a
        /*2e8a*/ 	.byte	0x3f
	.zero		1


	//   ....[19]....
        /*2e8c*/ 	.word	0x00018800
        /*2e90*/ 	.word	0x00000004
        /*2e94*/ 	.word	0x00000000
        /*2e98*/ 	.short	0x010a
        /*2e9a*/ 	.byte	0x3f
	.zero		1


	//   ....[20]....
        /*2e9c*/ 	.word	0x00018850
        /*2ea0*/ 	.word	0x00000003
        /*2ea4*/ 	.word	0x00000000
        /*2ea8*/ 	.short	0x010a
        /*2eaa*/ 	.byte	0x3f
	.zero		1


	//   ....[21]....
        /*2eac*/ 	.word	0x00018920
        /*2eb0*/ 	.word	0x00000005
        /*2eb4*/ 	.word	0x00000018
        /*2eb8*/ 	.short	0x010a
        /*2eba*/ 	.byte	0x3f
	.zero		1


	//   ....[22]....
        /*2ebc*/ 	.word	0x000189f0
        /*2ec0*/ 	.word	0x00000005
        /*2ec4*/ 	.word	0x00000000
        /*2ec8*/ 	.short	0x010a
        /*2eca*/ 	.byte	0x3f
	.zero		1


	//   ....[23]....
        /*2ecc*/ 	.word	0x00018a40
        /*2ed0*/ 	.word	0x00000007
        /*2ed4*/ 	.word	0x00000000
        /*2ed8*/ 	.short	0x010a
        /*2eda*/ 	.byte	0x3f
	.zero		1


	//----- nvinfo : EIATTR_NUM_MBARRIERS
	.align		4
.L_37:
        /*2edc*/ 	.byte	0x03, 0x38
        /*2ede*/ 	.short	0x0008


	//----- nvinfo : EIATTR_EXIT_INSTR_OFFSETS
	.align		4
        /*2ee0*/ 	.byte	0x04, 0x1c
        /*2ee2*/ 	.short	(.L_39 - .L_38)


	//   ....[0]....
.L_38:
        /*2ee4*/ 	.word	0x00000a80


	//   ....[1]....
        /*2ee8*/ 	.word	0x00001310


	//   ....[2]....
        /*2eec*/ 	.word	0x00017140


	//   ....[3]....
        /*2ef0*/ 	.word	0x00017760


	//   ....[4]....
        /*2ef4*/ 	.word	0x000187f0


	//----- nvinfo : EIATTR_MAX_THREADS
	.align		4
.L_39:
        /*2ef8*/ 	.byte	0x04, 0x05
        /*2efa*/ 	.short	(.L_41 - .L_40)
.L_40:
        /*2efc*/ 	.word	0x00000180
        /*2f00*/ 	.word	0x00000001
        /*2f04*/ 	.word	0x00000001


	//----- nvinfo : EIATTR_CRS_STACK_SIZE
	.align		4
.L_41:
        /*2f08*/ 	.byte	0x04, 0x1e
        /*2f0a*/ 	.short	(.L_43 - .L_42)
.L_42:
        /*2f0c*/ 	.word	0x00000000


	//----- nvinfo : EIATTR_CBANK_PARAM_SIZE
	.align		4
.L_43:
        /*2f10*/ 	.byte	0x03, 0x19
        /*2f12*/ 	.short	0x0470


	//----- nvinfo : EIATTR_PARAM_CBANK
	.align		4
        /*2f14*/ 	.byte	0x04, 0x0a
        /*2f16*/ 	.short	(.L_45 - .L_44)
	.align		4
.L_44:
        /*2f18*/ 	.word	index@(.nv.constant0._ZN7cutlass13device_kernelINS_4gemm6kernel13GemmUniversalIN4cute5tupleIJiiiiEEENS1_10collective13CollectiveMmaINS1_34MainloopSm90TmaGmmaWarpSpecializedILi3ENS5_IJNS4_1CILi8EEENSA_ILi1EEESC_EEENS1_35KernelTmaWarpSpecializedCooperativeEEENS5_IJNSA_ILi256EEESG_NSA_ILi32EEEEEEfNS5_IJlSC_lEEEfSJ_NS4_8TiledMMAINS4_8MMA_AtomIJNS4_4SM904GMMA30MMA_64x256x8_F32TF32TF32_SS_TNILNSN_7ScaleInE1ELSP_1EEEEEENS4_6LayoutINS5_IJNSA_ILi2EEESC_SC_EEENS5_IJSC_NSA_ILi0EEESV_EEEEENS5_IJNS4_10UnderscoreESY_SY_EEEEENS4_13SM90_TMA_LOADENS4_14ComposedLayoutINS4_7SwizzleILi3ELi4ELi3EEENS4_18smem_ptr_flag_bitsILi32EEENSS_INS5_IJSB_SH_EEENS5_IJSH_SC_EEEEEEEvNS4_8identityENS4_23SM90_TMA_LOAD_MULTICASTES1A_vS1B_EENS_8epilogue10collective6detail29Sm90TmaWarpSpecializedAdapterINS1F_15DefaultEpilogueIfSJ_SJ_NS1E_6thread17LinearCombinationIfLi1EffLNS1J_9ScaleType4KindE0ELNS_15FloatRoundStyleE2EfEENS1_15EpilogueDefaultEEEEEvvEEEEvNT_6ParamsE)
        /*2f1c*/ 	.short	0x0210
        /*2f1e*/ 	.short	0x0470


	//----- nvinfo : EIATTR_SW_WAR
	.align		4
.L_45:
        /*2f20*/ 	.byte	0x04, 0x36
        /*2f22*/ 	.short	(.L_47 - .L_46)
.L_46:
        /*2f24*/ 	.word	0x00000008
.L_47:


//--------------------- .nv.callgraph             --------------------------
	.section	.nv.callgraph,"",@"SHT_CUDA_CALLGRAPH"
	.align	4
	.sectionentsize	8
	.align		4
        /*0000*/ 	.word	0x00000000
	.align		4
        /*0004*/ 	.word	0xffffffff
	.align		4
        /*0008*/ 	.word	index@(_ZN7cutlass13device_kernelINS_4gemm6kernel13GemmUniversalIN4cute5tupleIJiiiiEEENS1_10collective13CollectiveMmaINS1_34MainloopSm90TmaGmmaWarpSpecializedILi3ENS5_IJNS4_1CILi8EEENSA_ILi1EEESC_EEENS1_35KernelTmaWarpSpecializedCooperativeEEENS5_IJNSA_ILi256EEESG_NSA_ILi32EEEEEEfNS5_IJlSC_lEEEfSJ_NS4_8TiledMMAINS4_8MMA_AtomIJNS4_4SM904GMMA30MMA_64x256x8_F32TF32TF32_SS_TNILNSN_7ScaleInE1ELSP_1EEEEEENS4_6LayoutINS5_IJNSA_ILi2EEESC_SC_EEENS5_IJSC_NSA_ILi0EEESV_EEEEENS5_IJNS4_10UnderscoreESY_SY_EEEEENS4_13SM90_TMA_LOADENS4_14ComposedLayoutINS4_7SwizzleILi3ELi4ELi3EEENS4_18smem_ptr_flag_bitsILi32EEENSS_INS5_IJSB_SH_EEENS5_IJSH_SC_EEEEEEEvNS4_8identityENS4_23SM90_TMA_LOAD_MULTICASTES1A_vS1B_EENS_8epilogue10collective6detail29Sm90TmaWarpSpecializedAdapterINS1F_15DefaultEpilogueIfSJ_SJ_NS1E_6thread17LinearCombinationIfLi1EffLNS1J_9ScaleType4KindE0ELNS_15FloatRoundStyleE2EfEENS1_15EpilogueDefaultEEEEEvvEEEEvNT_6ParamsE)
	.align		4
        /*000c*/ 	.word	index@(__assertfail)
	.align		4
        /*0010*/ 	.word	0x00000000
	.align		4
        /*0014*/ 	.word	0xfffffffe
	.align		4
        /*0018*/ 	.word	0x00000000
	.align		4
        /*001c*/ 	.word	0xfffffffd
	.align		4
        /*0020*/ 	.word	0x00000000
	.align		4
        /*0024*/ 	.word	0xfffffffc


//--------------------- .nv.constant4             --------------------------
	.section	.nv.constant4,"a",@progbits
	.align	8
	.align		8
.nv.constant4:
        /*0000*/ 	.dword	__assertfail
	.align		8
        /*0008*/ 	.dword	__unnamed_1
	.align		8
        /*0010*/ 	.dword	_ZN40_INTERNAL_5517eaf4_4_k_cu_6696c24c_273064cuda3std3__45__cpo5beginE
	.align		8
        /*0018*/ 	.dword	_ZN40_INTERNAL_5517eaf4_4_k_cu_6696c24c_273064cuda3std3__45__cpo3endE
	.align		8
        /*0020*/ 	.dword	_ZN40_INTERNAL_5517eaf4_4_k_cu_6696c24c_273064cuda3std3__45__cpo6cbeginE
	.align		8
        /*0028*/ 	.dword	_ZN40_INTERNAL_5517eaf4_4_k_cu_6696c24c_273064cuda3std3__45__cpo4cendE
	.align		8
        /*0030*/ 	.dword	_ZN40_INTERNAL_5517eaf4_4_k_cu_6696c24c_273064cuda3std3__442_GLOBAL__N__5517eaf4_4_k_cu_6696c24c_273066ignoreE
	.align		8
        /*0038*/ 	.dword	_ZN40_INTERNAL_5517eaf4_4_k_cu_6696c24c_273064cuda3std3__419piecewise_constructE
	.align		8
        /*0040*/ 	.dword	_ZN40_INTERNAL_5517eaf4_4_k_cu_6696c24c_273064cuda3std3__48in_placeE
	.align		8
        /*0048*/ 	.dword	_ZN40_INTERNAL_5517eaf4_4_k_cu_6696c24c_273064cuda3std6ranges3__45__cpo4swapE
	.align		8
        /*0050*/ 	.dword	_ZN40_INTERNAL_5517eaf4_4_k_cu_6696c24c_273064cuda3std6ranges3__45__cpo9iter_moveE
	.align		8
        /*0058*/ 	.dword	_ZN40_INTERNAL_5517eaf4_4_k_cu_6696c24c_273064cute7productE
	.align		8
        /*0060*/ 	.dword	_ZN40_INTERNAL_5517eaf4_4_k_cu_6696c24c_273064cute1_E
	.align		8
        /*0068*/ 	.dword	$str$22
	.align		8
        /*0070*/ 	.dword	$str$23


//--------------------- .text._ZN7cutlass13device_kernelINS_4gemm6kernel13GemmUniversalIN4cute5tupleIJiiiiEEENS1_10collective13CollectiveMmaINS1_34MainloopSm90TmaGmmaWarpSpecializedILi3ENS5_IJNS4_1CILi8EEENSA_ILi1EEESC_EEENS1_35KernelTmaWarpSpecializedCooperativeEEENS5_IJNSA_ILi256EEESG_NSA_ILi32EEEEEEfNS5_IJlSC_lEEEfSJ_NS4_8TiledMMAINS4_8MMA_AtomIJNS4_4SM904GMMA30MMA_64x256x8_F32TF32TF32_SS_TNILNSN_7ScaleInE1ELSP_1EEEEEENS4_6LayoutINS5_IJNSA_ILi2EEESC_SC_EEENS5_IJSC_NSA_ILi0EEESV_EEEEENS5_IJNS4_10UnderscoreESY_SY_EEEEENS4_13SM90_TMA_LOADENS4_14ComposedLayoutINS4_7SwizzleILi3ELi4ELi3EEENS4_18smem_ptr_flag_bitsILi32EEENSS_INS5_IJSB_SH_EEENS5_IJSH_SC_EEEEEEEvNS4_8identityENS4_23SM90_TMA_LOAD_MULTICASTES1A_vS1B_EENS_8epilogue10collective6detail29Sm90TmaWarpSpecializedAdapterINS1F_15DefaultEpilogueIfSJ_SJ_NS1E_6thread17LinearCombinationIfLi1EffLNS1J_9ScaleType4KindE0ELNS_15FloatRoundStyleE2EfEENS1_15EpilogueDefaultEEEEEvvEEEEvNT_6ParamsE --------------------------
	.section	.text._ZN7cutlass13device_kernelINS_4gemm6kernel13GemmUniversalIN4cute5tupleIJiiiiEEENS1_10collective13CollectiveMmaINS1_34MainloopSm90TmaGmmaWarpSpecializedILi3ENS5_IJNS4_1CILi8EEENSA_ILi1EEESC_EEENS1_35KernelTmaWarpSpecializedCooperativeEEENS5_IJNSA_ILi256EEESG_NSA_ILi32EEEEEEfNS5_IJlSC_lEEEfSJ_NS4_8TiledMMAINS4_8MMA_AtomIJNS4_4SM904GMMA30MMA_64x256x8_F32TF32TF32_SS_TNILNSN_7ScaleInE1ELSP_1EEEEEENS4_6LayoutINS5_IJNSA_ILi2EEESC_SC_EEENS5_IJSC_NSA_ILi0EEESV_EEEEENS5_IJNS4_10UnderscoreESY_SY_EEEEENS4_13SM90_TMA_LOADENS4_14ComposedLayoutINS4_7SwizzleILi3ELi4ELi3EEENS4_18smem_ptr_flag_bitsILi32EEENSS_INS5_IJSB_SH_EEENS5_IJSH_SC_EEEEEEEvNS4_8identityENS4_23SM90_TMA_LOAD_MULTICASTES1A_vS1B_EENS_8epilogue10collective6detail29Sm90TmaWarpSpecializedAdapterINS1F_15DefaultEpilogueIfSJ_SJ_NS1E_6thread17LinearCombinationIfLi1EffLNS1J_9ScaleType4KindE0ELNS_15FloatRoundStyleE2EfEENS1_15EpilogueDefaultEEEEEvvEEEEvNT_6ParamsE,"ax",@progbits
	.align	128
.text._ZN7cutlass13device_kernelINS_4gemm6kernel13GemmUniversalIN4cute5tupleIJiiiiEEENS1_10collective13CollectiveMmaINS1_34MainloopSm90TmaGmmaWarpSpecializedILi3ENS5_IJNS4_1CILi8EEENSA_ILi1EEESC_EEENS1_35KernelTmaWarpSpecializedCooperativeEEENS5_IJNSA_ILi256EEESG_NSA_ILi32EEEEEEfNS5_IJlSC_lEEEfSJ_NS4_8TiledMMAINS4_8MMA_AtomIJNS4_4SM904GMMA30MMA_64x256x8_F32TF32TF32_SS_TNILNSN_7ScaleInE1ELSP_1EEEEEENS4_6LayoutINS5_IJNSA_ILi2EEESC_SC_EEENS5_IJSC_NSA_ILi0EEESV_EEEEENS5_IJNS4_10UnderscoreESY_SY_EEEEENS4_13SM90_TMA_LOADENS4_14ComposedLayoutINS4_7SwizzleILi3ELi4ELi3EEENS4_18smem_ptr_flag_bitsILi32EEENSS_INS5_IJSB_SH_EEENS5_IJSH_SC_EEEEEEEvNS4_8identityENS4_23SM90_TMA_LOAD_MULTICASTES1A_vS1B_EENS_8epilogue10collective6detail29Sm90TmaWarpSpecializedAdapterINS1F_15DefaultEpilogueIfSJ_SJ_NS1E_6thread17LinearCombinationIfLi1EffLNS1J_9ScaleType4KindE0ELNS_15FloatRoundStyleE2EfEENS1_15EpilogueDefaultEEEEEvvEEEEvNT_6ParamsE:
        .type           _ZN7cutlass13device_kernelINS_4gemm6kernel13GemmUniversalIN4cute5tupleIJiiiiEEENS1_10collective13CollectiveMmaINS1_34MainloopSm90TmaGmmaWarpSpecializedILi3ENS5_IJNS4_1CILi8EEENSA_ILi1EEESC_EEENS1_35KernelTmaWarpSpecializedCooperativeEEENS5_IJNSA_ILi256EEESG_NSA_ILi32EEEEEEfNS5_IJlSC_lEEEfSJ_NS4_8TiledMMAINS4_8MMA_AtomIJNS4_4SM904GMMA30MMA_64x256x8_F32TF32TF32_SS_TNILNSN_7ScaleInE1ELSP_1EEEEEENS4_6LayoutINS5_IJNSA_ILi2EEESC_SC_EEENS5_IJSC_NSA_ILi0EEESV_EEEEENS5_IJNS4_10UnderscoreESY_SY_EEEEENS4_13SM90_TMA_LOADENS4_14ComposedLayoutINS4_7SwizzleILi3ELi4ELi3EEENS4_18smem_ptr_flag_bitsILi32EEENSS_INS5_IJSB_SH_EEENS5_IJSH_SC_EEEEEEEvNS4_8identityENS4_23SM90_TMA_LOAD_MULTICASTES1A_vS1B_EENS_8epilogue10collective6detail29Sm90TmaWarpSpecializedAdapterINS1F_15DefaultEpilogueIfSJ_SJ_NS1E_6thread17LinearCombinationIfLi1EffLNS1J_9ScaleType4KindE0ELNS_15FloatRoundStyleE2EfEENS1_15EpilogueDefaultEEEEEvvEEEEvNT_6ParamsE,@function
        .size           _ZN7cutlass13device_kernelINS_4gemm6kernel13GemmUniversalIN4cute5tupleIJiiiiEEENS1_10collective13CollectiveMmaINS1_34MainloopSm90TmaGmmaWarpSpecializedILi3ENS5_IJNS4_1CILi8EEENSA_ILi1EEESC_EEENS1_35KernelTmaWarpSpecializedCooperativeEEENS5_IJNSA_ILi256EEESG_NSA_ILi32EEEEEEfNS5_IJlSC_lEEEfSJ_NS4_8TiledMMAINS4_8MMA_AtomIJNS4_4SM904GMMA30MMA_64x256x8_F32TF32TF32_SS_TNILNSN_7ScaleInE1ELSP_1EEEEEENS4_6LayoutINS5_IJNSA_ILi2EEESC_SC_EEENS5_IJSC_NSA_ILi0EEESV_EEEEENS5_IJNS4_10UnderscoreESY_SY_EEEEENS4_13SM90_TMA_LOADENS4_14ComposedLayoutINS4_7SwizzleILi3ELi4ELi3EEENS4_18smem_ptr_flag_bitsILi32EEENSS_INS5_IJSB_SH_EEENS5_IJSH_SC_EEEEEEEvNS4_8identityENS4_23SM90_TMA_LOAD_MULTICASTES1A_vS1B_EENS_8epilogue10collective6detail29Sm90TmaWarpSpecializedAdapterINS1F_15DefaultEpilogueIfSJ_SJ_NS1E_6thread17LinearCombinationIfLi1EffLNS1J_9ScaleType4KindE0ELNS_15FloatRoundStyleE2EfEENS1_15EpilogueDefaultEEEEEvvEEEEvNT_6ParamsE,(.L_x_579 - _ZN7cutlass13device_kernelINS_4gemm6kernel13GemmUniversalIN4cute5tupleIJiiiiEEENS1_10collective13CollectiveMmaINS1_34MainloopSm90TmaGmmaWarpSpecializedILi3ENS5_IJNS4_1CILi8EEENSA_ILi1EEESC_EEENS1_35KernelTmaWarpSpecializedCooperativeEEENS5_IJNSA_ILi256EEESG_NSA_ILi32EEEEEEfNS5_IJlSC_lEEEfSJ_NS4_8TiledMMAINS4_8MMA_AtomIJNS4_4SM904GMMA30MMA_64x256x8_F32TF32TF32_SS_TNILNSN_7ScaleInE1ELSP_1EEEEEENS4_6LayoutINS5_IJNSA_ILi2EEESC_SC_EEENS5_IJSC_NSA_ILi0EEESV_EEEEENS5_IJNS4_10UnderscoreESY_SY_EEEEENS4_13SM90_TMA_LOADENS4_14ComposedLayoutINS4_7SwizzleILi3ELi4ELi3EEENS4_18smem_ptr_flag_bitsILi32EEENSS_INS5_IJSB_SH_EEENS5_IJSH_SC_EEEEEEEvNS4_8identityENS4_23SM90_TMA_LOAD_MULTICASTES1A_vS1B_EENS_8epilogue10collective6detail29Sm90TmaWarpSpecializedAdapterINS1F_15DefaultEpilogueIfSJ_SJ_NS1E_6thread17LinearCombinationIfLi1EffLNS1J_9ScaleType4KindE0ELNS_15FloatRoundStyleE2EfEENS1_15EpilogueDefaultEEEEEvvEEEEvNT_6ParamsE)
        .other          _ZN7cutlass13device_kernelINS_4gemm6kernel13GemmUniversalIN4cute5tupleIJiiiiEEENS1_10collective13CollectiveMmaINS1_34MainloopSm90TmaGmmaWarpSpecializedILi3ENS5_IJNS4_1CILi8EEENSA_ILi1EEESC_EEENS1_35KernelTmaWarpSpecializedCooperativeEEENS5_IJNSA_ILi256EEESG_NSA_ILi32EEEEEEfNS5_IJlSC_lEEEfSJ_NS4_8TiledMMAINS4_8MMA_AtomIJNS4_4SM904GMMA30MMA_64x256x8_F32TF32TF32_SS_TNILNSN_7ScaleInE1ELSP_1EEEEEENS4_6LayoutINS5_IJNSA_ILi2EEESC_SC_EEENS5_IJSC_NSA_ILi0EEESV_EEEEENS5_IJNS4_10UnderscoreESY_SY_EEEEENS4_13SM90_TMA_LOADENS4_14ComposedLayoutINS4_7SwizzleILi3ELi4ELi3EEENS4_18smem_ptr_flag_bitsILi32EEENSS_INS5_IJSB_SH_EEENS5_IJSH_SC_EEEEEEEvNS4_8identityENS4_23SM90_TMA_LOAD_MULTICASTES1A_vS1B_EENS_8epilogue10collective6detail29Sm90TmaWarpSpecializedAdapterINS1F_15DefaultEpilogueIfSJ_SJ_NS1E_6thread17LinearCombinationIfLi1EffLNS1J_9ScaleType4KindE0ELNS_15FloatRoundStyleE2EfEENS1_15EpilogueDefaultEEEEEvvEEEEvNT_6ParamsE,@"STO_CUDA_ENTRY STV_DEFAULT"
_ZN7cutlass13device_kernelINS_4gemm6kernel13GemmUniversalIN4cute5tupleIJiiiiEEENS1_10collective13CollectiveMmaINS1_34MainloopSm90TmaGmmaWarpSpecializedILi3ENS5_IJNS4_1CILi8EEENSA_ILi1EEESC_EEENS1_35KernelTmaWarpSpecializedCooperativeEEENS5_IJNSA_ILi256EEESG_NSA_ILi32EEEEEEfNS5_IJlSC_lEEEfSJ_NS4_8TiledMMAINS4_8MMA_AtomIJNS4_4SM904GMMA30MMA_64x256x8_F32TF32TF32_SS_TNILNSN_7ScaleInE1ELSP_1EEEEEENS4_6LayoutINS5_IJNSA_ILi2EEESC_SC_EEENS5_IJSC_NSA_ILi0EEESV_EEEEENS5_IJNS4_10UnderscoreESY_SY_EEEEENS4_13SM90_TMA_LOADENS4_14ComposedLayoutINS4_7SwizzleILi3ELi4ELi3EEENS4_18smem_ptr_flag_bitsILi32EEENSS_INS5_IJSB_SH_EEENS5_IJSH_SC_EEEEEEEvNS4_8identityENS4_23SM90_TMA_LOAD_MULTICASTES1A_vS1B_EENS_8epilogue10collective6detail29Sm90TmaWarpSpecializedAdapterINS1F_15DefaultEpilogueIfSJ_SJ_NS1E_6thread17LinearCombinationIfLi1EffLNS1J_9ScaleType4KindE0ELNS_15FloatRoundStyleE2EfEENS1_15EpilogueDefaultEEEEEvvEEEEvNT_6ParamsE:
[----:B------:R-:W0:Y:S02]  /*0000*/  LDC R1, c[0x0][0x28] ;  /* 0x00000a00ff017b82 */ /* 0x000e240000000800 */
[----:B0-----:R-:W-:Y:S01]  /*0010*/  IADD3 R1, R1, -0x788, RZ ;  /* 0xfffff87801017810 */ /* 0x001fe20007ffe0ff */
[----:B------:R-:W0:Y:S01]  /*0020*/  S2R R4, SR_TID.X ;  /* 0x0000000000047919 */ /* 0x000e220000002100 */
[----:B------:R-:W-:Y:S01]  /*0030*/  ELECT P0, URZ, PT ;  /* 0x00000000003f782f */ /* 0x000fe20003800000 */
[----:B------:R-:W-:Y:S01]  /*0040*/  BSSY B0, `(.L_x_0) ;  /* 0x0000015000007945 */ /* 0x000fe20003800000 */
[--C-:B0-----:R-:W-:Y:S02]  /*0050*/  SHF.R.U32.HI R0, RZ, 0x5, R4.reuse ;  /* 0x00000005ff007819 */ /* 0x101fe40000011604 */
[----:B------:R-:W-:-:S03]  /*0060*/  SHF.R.U32.HI R2, RZ, 0x7, R4 ;  /* 0x00000007ff027819 */ /* 0x000fc60000011604 */
[----:B------:R-:W0:Y:S04]  /*0070*/  SHFL.IDX PT, R3, R0, RZ, 0x1f ;  /* 0x00001fff00037589 */ /* 0x000e2800000e0000 */
[----:B------:R-:W1:Y:S01]  /*0080*/  SHFL.IDX PT, R2, R2, RZ, 0x1f ;  /* 0x00001fff02027589 */ /* 0x000e6200000e0000 */
[----:B0-----:R-:W-:Y:S02]  /*0090*/  R2UR UR9, R3 ;  /* 0x00000000030972ca */ /* 0x001fe400000e0000 */
[----:B-1----:R-:W-:-:S11]  /*00a0*/  R2UR UR5, R2 ;  /* 0x00000000020572ca */ /* 0x002fd600000e0000 */
[----:B------:R-:W-:Y:S02]  /*00b0*/  USHF.R.S32.HI UR4, URZ, 0x1f, UR9 ;  /* 0x0000001f3f047899 */ /* 0x000fe40008011409 */
[----:B------:R-:W-:Y:S02]  /*00c0*/  ISETP.NE.OR P0, PT, RZ, UR9, !P0 ;  /* 0x00000009ff007c0c */ /* 0x000fe4000c705670 */
[----:B------:R-:W-:-:S04]  /*00d0*/  ULEA.HI UR4, UR4, UR9, URZ, 0x2 ;  /* 0x0000000904047291 */ /* 0x000fc8000f8f103f */
[----:B------:R-:W-:-:S04]  /*00e0*/  ULOP3.LUT UR4, UR4, 0xfffffffc, URZ, 0xc0, !UPT ;  /* 0xfffffffc04047892 */ /* 0x000fc8000f8ec03f */
[----:B------:R-:W-:-:S03]  /*00f0*/  UIADD3 UR9, UR9, -UR4, URZ ;  /* 0x8000000409097290 */ /* 0x000fc6000fffe03f */
[----:B------:R-:W-:Y:S09]  /*0100*/  @P0 BRA `(.L_x_1) ;  /* 0x0000000000200947 */ /* 0x000ff20003800000 */
[----:B------:R-:W-:Y:S02]  /*0110*/  ULDC.64 UR6, c[0x0][0x198] ;  /* 0x0000660000067ab9 */ /* 0x000fe40000000a00 */
[----:B------:R-:W-:Y:S02]  /*0120*/  UIADD3 UR10, UP0, UR6, 0xf0, URZ ;  /* 0x000000f0060a7890 */ /* 0x000fe4000ff1e03f */
[----:B------:R-:W-:Y:S02]  /*0130*/  UIADD3 UR6, UP1, UR6, 0x1f0, URZ ;  /* 0x000001f006067890 */ /* 0x000fe4000ff3e03f */
[----:B------:R-:W-:Y:S02]  /*0140*/  UIADD3.X UR11, URZ, UR7, URZ, UP0, !UPT ;  /* 0x000000073f0b7290 */ /* 0x000fe400087fe43f */
[----:B------:R-:W-:-:S07]  /*0150*/  UIADD3.X UR7, URZ, UR7, URZ, UP1, !UPT ;  /* 0x000000073f077290 */ /* 0x000fce0008ffe43f */
[----:B------:R0:W-:Y:S02]  /*0160*/  UTMACCTL.PF [UR10] ;  /* 0x000000000a0079b9 */ /* 0x0001e40008040000 */
[----:B------:R0:W-:Y:S02]  /*0170*/  UTMACCTL.PF [UR6] ;  /* 0x00000000060079b9 */ /* 0x0001e40008040000 */
[----:B0-----:R-:W-:Y:S01]  /*0180*/  NOP ;  /* 0x0000000000007918 */ /* 0x001fe20000000000 */
.L_x_1:
[----:B------:R-:W-:Y:S05]  /*0190*/  BSYNC B0 ;  /* 0x0000000000007941 */ /* 0x000fea0003800000 */
.L_x_0:
[----:B------:R-:W0:Y:S01]  /*01a0*/  SHFL.IDX PT, R2, R0, RZ, 0x1f ;  /* 0x00001fff00027589 */ /* 0x000e2200000e0000 */
[----:B------:R-:W-:Y:S01]  /*01b0*/  UISETP.NE.AND UP0, UPT, UR9, 0x3, UPT ;  /* 0x000000030900788c */ /* 0x000fe2000bf05270 */
[----:B------:R-:W-:Y:S01]  /*01c0*/  SHF.R.S32.HI R3, RZ, 0x1f, R4 ;  /* 0x0000001fff037819 */ /* 0x000fe20000011404 */
[----:B------:R-:W-:Y:S02]  /*01d0*/  UIADD3 UR16, UR5, -0x1, URZ ;  /* 0xffffffff05107890 */ /* 0x000fe4000fffe03f */
[----:B------:R-:W-:Y:S01]  /*01e0*/  ISETP.NE.AND P1, PT, RZ, UR5, PT ;  /* 0x00000005ff007c0c */ /* 0x000fe2000bf25270 */
[----:B------:R-:W-:Y:S02]  /*01f0*/  UISETP.EQ.OR UP0, UPT, UR9, URZ, !UP0 ;  /* 0x0000003f0900728c */ /* 0x000fe4000c702670 */
[----:B------:R-:W-:Y:S02]  /*0200*/  UISETP.GE.U32.AND UP1, UPT, UR16, 0x2, UPT ;  /* 0x000000021000788c */ /* 0x000fe4000bf26070 */
[----:B------:R-:W-:-:S04]  /*0210*/  UISETP.EQ.AND UP0, UPT, UR5, URZ, UP0 ;  /* 0x0000003f0500728c */ /* 0x000fc80008702270 */
[----:B------:R-:W-:-:S04]  /*0220*/  USEL UR40, URZ, 0x1, !UP0 ;  /* 0x000000013f287887 */ /* 0x000fc8000c000000 */
[----:B------:R-:W-:Y:S01]  /*0230*/  USEL UR40, UR40, 0x2, UP1 ;  /* 0x0000000228287887 */ /* 0x000fe20008800000 */
[----:B0-----:R-:W-:-:S13]  /*0240*/  ISETP.NE.AND P0, PT, R2, RZ, PT ;  /* 0x000000ff0200720c */ /* 0x001fda0003f05270 */
[----:B------:R-:W-:Y:S05]  /*0250*/  @P0 BRA `(.L_x_2) ;  /* 0x0000000000500947 */ /* 0x000fea0003800000 */
[----:B------:R-:W0:Y:S01]  /*0260*/  S2UR UR8, SR_CgaCtaId ;  /* 0x00000000000879c3 */ /* 0x000e220000008800 */
[----:B------:R-:W-:Y:S01]  /*0270*/  UMOV UR4, 0x400 ;  /* 0x0000040000047882 */ /* 0x000fe20000000000 */
[----:B------:R-:W-:Y:S01]  /*0280*/  UMOV UR5, 0x1 ;  /* 0x0000000100057882 */ /* 0x000fe20000000000 */
[----:B------:R-:W-:Y:S01]  /*0290*/  UMOV UR6, 0x10 ;  /* 0x0000001000067882 */ /* 0x000fe20000000000 */
[----:B------:R-:W-:Y:S01]  /*02a0*/  ELECT P0, URZ, PT ;  /* 0x00000000003f782f */ /* 0x000fe20003800000 */
[----:B------:R-:W-:-:S04]  /*02b0*/  UIADD3 UR6, -UR6, 0x100000, URZ ;  /* 0x0010000006067890 */ /* 0x000fc8000fffe13f */
[----:B------:R-:W-:Y:S02]  /*02c0*/  USHF.L.U32 UR7, UR6, 0xb, URZ ;  /* 0x0000000b06077899 */ /* 0x000fe4000800063f */
[----:B------:R-:W-:Y:S02]  /*02d0*/  USHF.L.U32 UR6, UR6, 0x1, URZ ;  /* 0x0000000106067899 */ /* 0x000fe4000800063f */
[----:B0-----:R-:W-:Y:S02]  /*02e0*/  ULEA UR8, UR8, UR4, 0x18 ;  /* 0x0000000408087291 */ /* 0x001fe4000f8ec03f */
[----:B------:R-:W-:-:S04]  /*02f0*/  UIADD3 UR4, -UR5, 0x100000, URZ ;  /* 0x0010000005047890 */ /* 0x000fc8000fffe13f */
[----:B------:R-:W-:Y:S02]  /*0300*/  USHF.L.U32 UR5, UR4, 0xb, URZ ;  /* 0x0000000b04057899 */ /* 0x000fe4000800063f */
[----:B------:R-:W-:Y:S01]  /*0310*/  USHF.L.U32 UR4, UR4, 0x1, URZ ;  /* 0x0000000104047899 */ /* 0x000fe2000800063f */
[----:B------:R-:W0:Y:S11]  /*0320*/  FENCE.VIEW.ASYNC.S ;  /* 0x00000000000073c6 */ /* 0x000e360000000000 */
[----:B0-----:R0:W1:Y:S01]  /*0330*/  SYNCS.EXCH.64 URZ, [UR8], UR4 ;  /* 0x00000004083f75b2 */ /* 0x0010620008000100 */
[----:B------:R0:W2:Y:S01]  /*0340*/  SYNCS.EXCH.64 URZ, [UR8+0x18], UR6 ;  /* 0x00001806083f75b2 */ /* 0x0000a20008000100 */
[----:B------:R0:W3:Y:S01]  /*0350*/  SYNCS.EXCH.64 URZ, [UR8+0x8], UR4 ;  /* 0x00000804083f75b2 */ /* 0x0000e20008000100 */
[----:B------:R0:W4:Y:S01]  /*0360*/  SYNCS.EXCH.64 URZ, [UR8+0x20], UR6 ;  /* 0x00002006083f75b2 */ /* 0x0001220008000100 */
[----:B------:R0:W0:Y:S01]  /*0370*/  SYNCS.EXCH.64 URZ, [UR8+0x10], UR4 ;  /* 0x00001004083f75b2 */ /* 0x0000220008000100 */
[----:B------:R0:W0:Y:S01]  /*0380*/  SYNCS.EXCH.64 URZ, [UR8+0x28], UR6 ;  /* 0x00002806083f75b2 */ /* 0x0000220008000100 */
[----:B------:R-:W-:Y:S01]  /*0390*/  NOP ;  /* 0x0000000000007918 */ /* 0x000fe20000000000 */
.L_x_2:
[----:B------:R-:W5:Y:S01]  /*03a0*/  S2UR UR13, SR_CTAID.X ;  /* 0x00000000000d79c3 */ /* 0x000f620000002500 */
[----:B------:R-:W1:Y:S01]  /*03b0*/  SHFL.IDX PT, R0, R0, RZ, 0x1f ;  /* 0x00001fff00007589 */ /* 0x000e6200000e0000 */
[----:B------:R-:W-:Y:S02]  /*03c0*/  LEA.HI R3, R3, R4, RZ, 0x7 ;  /* 0x0000000403037211 */ /* 0x000fe400078f38ff */
[----:B------:R-:W-:Y:S02]  /*03d0*/  ELECT P0, URZ, PT ;  /* 0x00000000003f782f */ /* 0x000fe40003800000 */
[----:B------:R-:W-:Y:S01]  /*03e0*/  SHF.R.S32.HI R7, RZ, 0x1f, R2 ;  /* 0x0000001fff077819 */ /* 0x000fe20000011402 */
[----:B0-----:R-:W-:Y:S01]  /*03f0*/  ULDC UR4, c[0x0][0x150] ;  /* 0x0000540000047ab9 */ /* 0x001fe20000000800 */
[----:B------:R-:W-:Y:S01]  /*0400*/  LOP3.LUT R3, R3, 0xffffff80, RZ, 0xc0, !PT ;  /* 0xffffff8003037812 */ /* 0x000fe200078ec0ff */
[----:B------:R-:W-:Y:S01]  /*0410*/  ULDC UR8, c[0x0][0x144] ;  /* 0x0000510000087ab9 */ /* 0x000fe20000000800 */
[----:B------:R-:W0:Y:S01]  /*0420*/  S2UR UR10, SR_CTAID.Y ;  /* 0x00000000000a79c3 */ /* 0x000e220000002600 */
[----:B------:R-:W-:Y:S01]  /*0430*/  LEA.HI R7, R7, R2, RZ, 0x2 ;  /* 0x0000000207077211 */ /* 0x000fe200078f10ff */
[----:B------:R-:W-:Y:S01]  /*0440*/  UMOV UR5, 0x20 ;  /* 0x0000002000057882 */ /* 0x000fe20000000000 */
[----:B------:R-:W-:Y:S01]  /*0450*/  IMAD.IADD R3, R4, 0x1, -R3 ;  /* 0x0000000104037824 */ /* 0x000fe200078e0a03 */
[----:B------:R-:W-:Y:S01]  /*0460*/  NOP ;  /* 0x0000000000007918 */ /* 0x000fe20000000000 */
[----:B------:R-:W-:Y:S01]  /*0470*/  LOP3.LUT R7, R7, 0x3ffffffc, RZ, 0xc0, !PT ;  /* 0x3ffffffc07077812 */ /* 0x000fe200078ec0ff */
[----:B------:R-:W-:Y:S01]  /*0480*/  NOP ;  /* 0x0000000000007918 */ /* 0x000fe20000000000 */
[----:B------:R-:W-:Y:S01]  /*0490*/  ULDC UR11, c[0x0][0x148] ;  /* 0x00005200000b7ab9 */ /* 0x000fe20000000800 */
[----:B------:R-:W-:Y:S01]  /*04a0*/  SHF.R.S32.HI R4, RZ, 0x1f, R3 ;  /* 0x0000001fff047819 */ /* 0x000fe20000011403 */
[----:B------:R-:W-:-:S02]  /*04b0*/  IMAD.MOV.U32 R17, RZ, RZ, 0x1 ;  /* 0x00000001ff117424 */ /* 0x000fc400078e00ff */
[----:B------:R-:W-:Y:S01]  /*04c0*/  IMAD.IADD R7, R2, 0x1, -R7 ;  /* 0x0000000102077824 */ /* 0x000fe200078e0a07 */
[----:B------:R-:W-:Y:S02]  /*04d0*/  LEA.HI R4, R4, R3, RZ, 0x3 ;  /* 0x0000000304047211 */ /* 0x000fe400078f18ff */
[----:B-----5:R-:W-:Y:S02]  /*04e0*/  I2FP.F32.U32 R6, UR13 ;  /* 0x0000000d00067c45 */ /* 0x020fe40008201000 */
[--C-:B------:R-:W-:Y:S02]  /*04f0*/  SHF.R.S32.HI R5, RZ, 0x3, R4.reuse ;  /* 0x00000003ff057819 */ /* 0x100fe40000011404 */
[----:B------:R-:W-:Y:S01]  /*0500*/  SHF.R.S32.HI R4, RZ, 0x1f, R4 ;  /* 0x0000001fff047819 */ /* 0x000fe20000011404 */
[----:B------:R-:W-:Y:S01]  /*0510*/  FMUL R6, R6, UR4 ;  /* 0x0000000406067c20 */ /* 0x000fe20008400000 */
[----:B-1----:R-:W-:Y:S01]  /*0520*/  ISETP.NE.OR P0, PT, R0, RZ, !P0 ;  /* 0x000000ff0000720c */ /* 0x002fe20004705670 */
[----:B------:R-:W-:Y:S01]  /*0530*/  ULDC UR4, c[0x0][0x154] ;  /* 0x0000550000047ab9 */ /* 0x000fe20000000800 */
[----:B------:R-:W-:-:S02]  /*0540*/  LEA.HI R4, R4, R5, RZ, 0x2 ;  /* 0x0000000504047211 */ /* 0x000fc400078f10ff */
[----:B0-----:R-:W-:Y:S01]  /*0550*/  I2FP.F32.U32 R0, UR10 ;  /* 0x0000000a00007c45 */ /* 0x001fe20008201000 */
[----:B------:R-:W0:Y:S01]  /*0560*/  F2I.U32.TRUNC.NTZ R6, R6 ;  /* 0x0000000600067305 */ /* 0x000e22000020f000 */
[----:B------:R-:W-:-:S03]  /*0570*/  LOP3.LUT R4, R4, 0xfffffffc, RZ, 0xc0, !PT ;  /* 0xfffffffc04047812 */ /* 0x000fc600078ec0ff */
[----:B------:R-:W-:Y:S01]  /*0580*/  FMUL R0, R0, UR4 ;  /* 0x0000000400007c20 */ /* 0x000fe20008400000 */
[----:B------:R-:W-:-:S03]  /*0590*/  IADD3 R4, R5, -R4, RZ ;  /* 0x8000000405047210 */ /* 0x000fc60007ffe0ff */
[----:B------:R-:W-:Y:S01]  /*05a0*/  VOTEU.ALL UP0, P0 ;  /* 0x00000000003f7886 */ /* 0x000fe20000000000 */
[----:B------:R-:W-:Y:S01]  /*05b0*/  LEA R4, R7, R4, 0x2 ;  /* 0x0000000407047211 */ /* 0x000fe200078e10ff */
[----:B------:R-:W1:Y:S01]  /*05c0*/  F2I.U32.TRUNC.NTZ R0, R0 ;  /* 0x0000000000007305 */ /* 0x000e62000020f000 */
[----:B------:R-:W-:Y:S02]  /*05d0*/  VOTEU.ALL UP1, P0 ;  /* 0x00000000003f7886 */ /* 0x000fe40000020000 */
[----:B------:R-:W5:Y:S01]  /*05e0*/  @!UP0 S2UR UR7, SR_CgaCtaId ;  /* 0x00000000000789c3 */ /* 0x000f620000008800 */
[----:B------:R-:W-:Y:S01]  /*05f0*/  IMAD.SHL.U32 R5, R4, 0x4, RZ ;  /* 0x0000000404057824 */ /* 0x000fe200078e00ff */
[----:B0-----:R-:W-:Y:S01]  /*0600*/  R2UR UR4, R6 ;  /* 0x00000000060472ca */ /* 0x001fe200000e0000 */
[----:B------:R-:W-:-:S03]  /*0610*/  @!UP0 UMOV UR6, 0x400 ;  /* 0x0000040000068882 */ /* 0x000fc60000000000 */
[----:B------:R-:W-:-:S04]  /*0620*/  LOP3.LUT R152, R4, 0xc, R5, 0x78, !PT ;  /* 0x0000000c04987812 */ /* 0x000fc800078e7805 */
[----:B------:R-:W-:Y:S02]  /*0630*/  SHF.R.S32.HI R5, RZ, 0x1f, R152 ;  /* 0x0000001fff057819 */ /* 0x000fe40000011498 */
[----:B-1----:R-:W-:Y:S02]  /*0640*/  R2UR UR12, R0 ;  /* 0x00000000000c72ca */ /* 0x002fe400000e0000 */
[----:B------:R-:W0:Y:S01]  /*0650*/  LDC R0, c[0x0][0x140] ;  /* 0x00005000ff007b82 */ /* 0x000e220000000800 */
[----:B------:R-:W-:Y:S01]  /*0660*/  LEA.HI R5, R5, R152, RZ, 0x3 ;  /* 0x0000009805057211 */ /* 0x000fe200078f18ff */
[----:B------:R-:W-:-:S03]  /*0670*/  UIADD3 UR4, -UR4, URZ, URZ ;  /* 0x0000003f04047290 */ /* 0x000fc6000fffe13f */
[----:B------:R-:W-:Y:S01]  /*0680*/  LOP3.LUT R7, R5, 0xfffffff8, RZ, 0xc0, !PT ;  /* 0xfffffff805077812 */ /* 0x000fe200078ec0ff */
[----:B------:R-:W-:Y:S02]  /*0690*/  UIMAD UR8, UR8, UR4, UR13 ;  /* 0x00000004080872a4 */ /* 0x000fe4000f8e020d */
[----:B------:R-:W-:-:S04]  /*06a0*/  @!UP0 UIADD3 UR4, -UR5, 0x100000, URZ ;  /* 0x0010000005048890 */ /* 0x000fc8000fffe13f */
[----:B------:R-:W-:Y:S02]  /*06b0*/  @!UP0 USHF.L.U32 UR5, UR4, 0xb, URZ ;  /* 0x0000000b04058899 */ /* 0x000fe4000800063f */
[----:B------:R-:W-:Y:S01]  /*06c0*/  @!UP0 USHF.L.U32 UR4, UR4, 0x1, URZ ;  /* 0x0000000104048899 */ /* 0x000fe2000800063f */
[----:B------:R-:W-:Y:S01]  /*06d0*/  IADD3 R7, R152, -R7, RZ ;  /* 0x8000000798077210 */ /* 0x000fe20007ffe0ff */
[----:B-----5:R-:W-:Y:S01]  /*06e0*/  @!UP0 ULEA UR6, UR7, UR6, 0x18 ;  /* 0x0000000607068291 */ /* 0x020fe2000f8ec03f */
[----:B------:R-:W-:Y:S02]  /*06f0*/  VOTEU.ALL UP0, P0 ;  /* 0x00000000003f7886 */ /* 0x000fe40000000000 */
[----:B------:R-:W-:Y:S01]  /*0700*/  ISETP.NE.AND P3, PT, R7, UR8, PT ;  /* 0x0000000807007c0c */ /* 0x000fe2000bf65270 */
[----:B------:R-:W-:Y:S01]  /*0710*/  UIADD3 UR12, -UR12, URZ, URZ ;  /* 0x0000003f0c0c7290 */ /* 0x000fe2000fffe13f */
[----:B------:R-:W-:-:S04]  /*0720*/  LOP3.LUT P0, RZ, R3, 0x7, RZ, 0xc0, !PT ;  /* 0x0000000703ff7812 */ /* 0x000fc8000780c0ff */
[----:B------:R-:W-:Y:S01]  /*0730*/  ISETP.LT.U32.AND P0, PT, R152, 0x8, !P0 ;  /* 0x000000089800780c */ /* 0x000fe20004701070 */
[----:B------:R-:W1:Y:S02]  /*0740*/  FENCE.VIEW.ASYNC.S ;  /* 0x00000000000073c6 */ /* 0x000e640000000000 */
[----:B-1----:R-:W1:Y:S01]  /*0750*/  @!UP0 SYNCS.EXCH.64 URZ, [UR6+0x40], UR4 ;  /* 0x00004004063f85b2 */ /* 0x002e620008000100 */
[----:B0-----:R-:W-:-:S03]  /*0760*/  ISETP.EQ.U32.AND P2, PT, R0, 0x1, PT ;  /* 0x000000010000780c */ /* 0x001fc60003f42070 */
[----:B------:R-:W-:Y:S02]  /*0770*/  @P3 SHF.R.S32.HI R5, RZ, 0x3, R5 ;  /* 0x00000003ff053819 */ /* 0x000fe40000011405 */
[----:B------:R-:W-:Y:S01]  /*0780*/  SEL R0, RZ, 0x1, !P0 ;  /* 0x00000001ff007807 */ /* 0x000fe20004000000 */
[----:B------:R0:W1:Y:S01]  /*0790*/  @!UP1 SYNCS.EXCH.64 URZ, [UR6+0x48], UR4 ;  /* 0x00004804063f95b2 */ /* 0x0000620008000100 */
[----:B------:R-:W-:Y:S01]  /*07a0*/  NOP ;  /* 0x0000000000007918 */ /* 0x000fe20000000000 */
[----:B0-----:R-:W-:-:S06]  /*07b0*/  UIMAD UR4, UR11, UR12, UR10 ;  /* 0x0000000c0b0472a4 */ /* 0x001fcc000f8e020a */
[----:B------:R-:W-:-:S04]  /*07c0*/  @P3 ISETP.NE.AND P4, PT, R5, UR4, PT ;  /* 0x0000000405003c0c */ /* 0x000fc8000bf85270 */
[----:B------:R-:W-:-:S04]  /*07d0*/  @P3 SEL R17, RZ, 0x1, P4 ;  /* 0x00000001ff113807 */ /* 0x000fc80002000000 */
[----:B------:R-:W-:Y:S01]  /*07e0*/  LOP3.LUT R17, R17, R0, RZ, 0xc0, !PT ;  /* 0x0000000011117212 */ /* 0x000fe200078ec0ff */
[----:B------:R-:W-:Y:S06]  /*07f0*/  @!P2 BRA `(.L_x_3) ;  /* 0x000000000008a947 */ /* 0x000fec0003800000 */
[----:B-1234-:R-:W-:Y:S01]  /*0800*/  UCGABAR_ARV ;  /* 0x00000000000079c7 */ /* 0x01efe20008000000 */
[----:B------:R-:W-:Y:S05]  /*0810*/  BRA `(.L_x_4) ;  /* 0x0000000000047947 */ /* 0x000fea0003800000 */
.L_x_3:
[----:B-1234-:R-:W-:Y:S01]  /*0820*/  NOP ;  /* 0x0000000000007918 */ /* 0x01efe20000000000 */
.L_x_4:
[----:B------:R-:W-:Y:S01]  /*0830*/  ULDC UR4, c[0x0][0x65c] ;  /* 0x0001970000047ab9 */ /* 0x000fe20000000800 */
[----:B------:R-:W-:Y:S01]  /*0840*/  UMOV UR5, URZ ;  /* 0x0000003f00057c82 */ /* 0x000fe20008000000 */
[----:B------:R-:W-:-:S03]  /*0850*/  UISETP.NE.AND UP0, UPT, UR4, 0x1, UPT ;  /* 0x000000010400788c */ /* 0x000fc6000bf05270 */
[----:B------:R-:W-:Y:S01]  /*0860*/  UMOV UR4, UR13 ;  /* 0x0000000d00047c82 */ /* 0x000fe20008000000 */
[----:B------:R-:W-:Y:S02]  /*0870*/  UP2UR UR45, UPR, URZ, 0x1 ;  /* 0x000000013f2d7883 */ /* 0x000fe40008000000 */
[----:B------:R-:W-:Y:S02]  /*0880*/  PLOP3.LUT P0, PT, PT, PT, UP0, 0x80, 0x0 ;  /* 0x000000000000781c */ /* 0x000fe40003f0f008 */
[----:B------:R-:W-:Y:S02]  /*0890*/  PLOP3.LUT P3, PT, PT, PT, UP0, 0x80, 0x0 ;  /* 0x000000000000781c */ /* 0x000fe40003f6f008 */
[----:B------:R-:W-:Y:S01]  /*08a0*/  PLOP3.LUT P5, PT, PT, PT, UP0, 0x80, 0x0 ;  /* 0x000000000000781c */ /* 0x000fe20003faf008 */
[----:B------:R-:W-:Y:S01]  /*08b0*/  @UP0 ULDC UR14, c[0x0][0x10] ;  /* 0x00000400000e0ab9 */ /* 0x000fe20000000800 */
[----:B------:R-:W-:Y:S01]  /*08c0*/  @UP0 UMOV UR6, UR10 ;  /* 0x0000000a00060c82 */ /* 0x000fe20008000000 */
[----:B------:R-:W-:Y:S01]  /*08d0*/  @UP0 UMOV UR7, URZ ;  /* 0x0000003f00070c82 */ /* 0x000fe20008000000 */
[----:B------:R-:W-:Y:S01]  /*08e0*/  PLOP3.LUT P4, PT, PT, PT, UP0, 0x80, 0x0 ;  /* 0x000000000000781c */ /* 0x000fe20003f8f008 */
[----:B------:R-:W-:-:S03]  /*08f0*/  @UP0 UIMAD.WIDE.U32 UR14, UR13, UR14, UR6 ;  /* 0x0000000e0d0e02a5 */ /* 0x000fc6000f8e0006 */
[----:B------:R-:W-:Y:S01]  /*0900*/  @!UP0 ULDC UR7, c[0x0][0xc] ;  /* 0x0000030000078ab9 */ /* 0x000fe20000000800 */
[----:B------:R-:W-:Y:S01]  /*0910*/  @UP0 UMOV UR6, URZ ;  /* 0x0000003f00060c82 */ /* 0x000fe20008000000 */
[----:B------:R-:W-:Y:S01]  /*0920*/  @!UP0 UIMAD.WIDE.U32 UR4, UR10, UR7, UR4 ;  /* 0x000000070a0482a5 */ /* 0x000fe2000f8e0004 */
[----:B------:R-:W-:Y:S01]  /*0930*/  MOV R2, UR14 ;  /* 0x0000000e00027c02 */ /* 0x000fe20008000f00 */
[----:B------:R-:W-:Y:S02]  /*0940*/  @UP0 UIADD3 UR6, UR15, UR6, URZ ;  /* 0x000000060f060290 */ /* 0x000fe4000fffe03f */
[----:B------:R-:W-:Y:S01]  /*0950*/  IMAD.U32 R3, RZ, RZ, UR15 ;  /* 0x0000000fff037e24 */ /* 0x000fe2000f8e00ff */
[----:B------:R-:W-:Y:S01]  /*0960*/  @P0 MOV R7, R2 ;  /* 0x0000000200070202 */ /* 0x000fe20000000f00 */
[----:B------:R-:W-:Y:S01]  /*0970*/  IMAD.U32 R5, RZ, RZ, UR5 ;  /* 0x00000005ff057e24 */ /* 0x000fe2000f8e00ff */
[----:B------:R-:W-:Y:S01]  /*0980*/  MOV R2, UR4 ;  /* 0x0000000400027c02 */ /* 0x000fe20008000f00 */
[----:B------:R-:W-:Y:S01]  /*0990*/  @P3 IMAD.U32 R6, RZ, RZ, UR6 ;  /* 0x00000006ff063e24 */ /* 0x000fe2000f8e00ff */
[----:B------:R-:W-:Y:S01]  /*09a0*/  MOV R4, UR4 ;  /* 0x0000000400047c02 */ /* 0x000fe20008000f00 */
[----:B------:R-:W-:Y:S01]  /*09b0*/  @!P5 IMAD.MOV.U32 R6, RZ, RZ, R5 ;  /* 0x000000ffff06d224 */ /* 0x000fe200078e0005 */
[----:B------:R-:W-:Y:S01]  /*09c0*/  @!P4 MOV R7, R2 ;  /* 0x000000020007c202 */ /* 0x000fe20000000f00 */
[----:B------:R-:W-:-:S03]  /*09d0*/  IMAD.U32 R3, RZ, RZ, UR5 ;  /* 0x00000005ff037e24 */ /* 0x000fc6000f8e00ff */
[----:B------:R0:W-:Y:S04]  /*09e0*/  STL [R1+0x200], R6 ;  /* 0x0002000601007387 */ /* 0x0001e80000100800 */
[----:B------:R0:W-:Y:S01]  /*09f0*/  STL [R1+0x204], R7 ;  /* 0x0002040701007387 */ /* 0x0001e20000100800 */
[----:B------:R-:W-:Y:S05]  /*0a00*/  @!P2 BRA `(.L_x_5) ;  /* 0x00000000000ca947 */ /* 0x000fea0003800000 */
[----:B------:R-:W-:Y:S01]  /*0a10*/  UCGABAR_WAIT ;  /* 0x0000000000007dc7 */ /* 0x000fe20008000000 */
[----:B------:R-:W-:Y:S01]  /*0a20*/  CCTL.IVALL ;  /* 0x00000000ff00798f */ /* 0x000fe20002000000 */
[----:B------:R-:W-:Y:S05]  /*0a30*/  BRA `(.L_x_6) ;  /* 0x0000000000047947 */ /* 0x000fea0003800000 */
.L_x_5:
[----:B------:R-:W-:Y:S06]  /*0a40*/  BAR.SYNC.DEFER_BLOCKING 0x0 ;  /* 0x0000000000007b1d */ /* 0x000fec0000010000 */
.L_x_6:
[----:B------:R-:W-:Y:S05]  /*0a50*/  @!P1 BRA `(.L_x_7) ;  /* 0x0000016400bc9947 */ /* 0x000fea0003800000 */
[----:B------:R-:W-:-:S06]  /*0a60*/  UISETP.GT.U32.AND UP0, UPT, UR16, 0x1, UPT ;  /* 0x000000011000788c */ /* 0x000fcc000bf04070 */
[----:B------:R-:W-:-:S13]  /*0a70*/  PLOP3.LUT P0, PT, PT, PT, UP0, 0x80, 0x0 ;  /* 0x000000000000781c */ /* 0x000fda0003f0f008 */
[----:B------:R-:W-:Y:S05]  /*0a80*/  @P0 EXIT ;  /* 0x000000000000094d */ /* 0x000fea0003800000 */
[----:B------:R-:W-:Y:S01]  /*0a90*/  ULDC.64 UR4, c[0x0][0x650] ;  /* 0x0001940000047ab9 */ /* 0x000fe20000000a00 */
[----:B------:R-:W-:Y:S01]  /*0aa0*/  UMOV UR41, 0xffffffff ;  /* 0xffffffff00297882 */ /* 0x000fe20000000000 */
[----:B------:R-:W-:Y:S01]  /*0ab0*/  ISETP.GE.U32.AND P0, PT, R7, UR4, PT ;  /* 0x0000000407007c0c */ /* 0x000fe2000bf06070 */
[----:B------:R-:W-:Y:S01]  /*0ac0*/  UMOV UR42, 0xffffffff ;  /* 0xffffffff002a7882 */ /* 0x000fe20000000000 */
[----:B------:R-:W-:Y:S01]  /*0ad0*/  UMOV UR43, 0xffffffff ;  /* 0xffffffff002b7882 */ /* 0x000fe20000000000 */
[----:B------:R-:W-:Y:S02]  /*0ae0*/  PRMT R0, RZ, 0x7610, R0 ;  /* 0x00007610ff007816 */ /* 0x000fe40000000000 */
[----:B------:R-:W-:-:S13]  /*0af0*/  ISETP.GE.U32.AND.EX P0, PT, R6, UR5, PT, P0 ;  /* 0x0000000506007c0c */ /* 0x000fda000bf06100 */
[----:B------:R-:W-:Y:S05]  /*0b00*/  @P0 BRA `(.L_x_8) ;  /* 0x0000000400480947 */ /* 0x000fea0003800000 */
[----:B------:R-:W-:Y:S01]  /*0b10*/  ULDC.64 UR16, c[0x0][0x628] ;  /* 0x00018a0000107ab9 */ /* 0x000fe20000000a00 */
[C---:B------:R-:W-:Y:S01]  /*0b20*/  R2UR UR19, R7.reuse ;  /* 0x00000000071372ca */ /* 0x040fe200000e0000 */
[----:B------:R-:W-:Y:S01]  /*0b30*/  ULDC UR18, c[0x0][0x630] ;  /* 0x00018c0000127ab9 */ /* 0x000fe20000000800 */
[----:B------:R-:W-:Y:S02]  /*0b40*/  ISETP.NE.U32.AND P0, PT, RZ, UR16, PT ;  /* 0x00000010ff007c0c */ /* 0x000fe4000bf05070 */
[----:B------:R-:W-:Y:S02]  /*0b50*/  R2UR UR4, R7 ;  /* 0x00000000070472ca */ /* 0x000fe400000e0000 */
[----:B------:R-:W-:Y:S02]  /*0b60*/  ISETP.NE.AND.EX P0, PT, RZ, UR17, PT, P0 ;  /* 0x00000011ff007c0c */ /* 0x000fe4000bf05300 */
[----:B------:R-:W-:-:S11]  /*0b70*/  R2UR UR5, R6 ;  /* 0x00000000060572ca */ /* 0x000fd600000e0000 */
[----:B------:R-:W-:Y:S05]  /*0b80*/  @!P0 BRA `(.L_x_9) ;  /* 0x0000000000308947 */ /* 0x000fea0003800000 */
[----:B------:R-:W-:Y:S01]  /*0b90*/  R2UR UR4, R7 ;  /* 0x00000000070472ca */ /* 0x000fe200000e0000 */
[----:B------:R-:W-:Y:S01]  /*0ba0*/  ULDC UR9, c[0x0][0x634] ;  /* 0x00018d0000097ab9 */ /* 0x000fe20000000800 */
[----:B------:R-:W-:-:S11]  /*0bb0*/  R2UR UR13, R6 ;  /* 0x00000000060d72ca */ /* 0x000fd600000e0000 */
[----:B------:R-:W-:-:S04]  /*0bc0*/  UIADD3 UR9, UP0, UR4, UR9, URZ ;  /* 0x0000000904097290 */ /* 0x000fc8000ff1e03f */
[----:B------:R-:W-:-:S04]  /*0bd0*/  UIADD3.X UR13, URZ, UR13, URZ, UP0, !UPT ;  /* 0x0000000d3f0d7290 */ /* 0x000fc800087fe43f */
[----:B------:R-:W-:-:S04]  /*0be0*/  UIMAD.WIDE.U32 UR4, UR13, UR16, URZ ;  /* 0x000000100d0472a5 */ /* 0x000fc8000f8e003f */
[----:B------:R-:W-:Y:S02]  /*0bf0*/  UIMAD.WIDE.U32 UR6, UP0, UR9, UR17, UR4 ;  /* 0x00000011090672a5 */ /* 0x000fe4000f800004 */
[----:B------:R-:W-:Y:S02]  /*0c00*/  UIMAD.WIDE.U32 UR4, UR9, UR16, URZ ;  /* 0x00000010090472a5 */ /* 0x000fe4000f8e003f */
[----:B------:R-:W-:Y:S02]  /*0c10*/  UIADD3.X UR15, URZ, URZ, URZ, UP0, !UPT ;  /* 0x0000003f3f0f7290 */ /* 0x000fe400087fe43f */
[----:B------:R-:W-:Y:S01]  /*0c20*/  UIADD3 URZ, UP0, UR5, UR6, URZ ;  /* 0x00000006053f7290 */ /* 0x000fe2000ff1e03f */
[----:B------:R-:W-:-:S03]  /*0c30*/  UMOV UR14, UR7 ;  /* 0x00000007000e7c82 */ /* 0x000fc60008000000 */
[----:B------:R-:W-:-:S12]  /*0c40*/  UIMAD.WIDE.U32.X UR4, UR13, UR17, UR14, UP0 ;  /* 0x000000110d0472a5 */ /* 0x000fd800080e040e */
.L_x_9:
[----:B------:R-:W-:Y:S01]  /*0c50*/  USHF.R.U64 UR43, UR4, UR18, UR5 ;  /* 0x00000012042b7299 */ /* 0x000fe20008001205 */
[----:B------:R-:W-:Y:S01]  /*0c60*/  R2UR UR7, R6 ;  /* 0x00000000060772ca */ /* 0x000fe200000e0000 */
[----:B------:R-:W-:Y:S02]  /*0c70*/  USHF.R.U32.HI UR4, URZ, UR18, UR5 ;  /* 0x000000123f047299 */ /* 0x000fe40008011605 */
[----:B------:R-:W-:Y:S01]  /*0c80*/  UIADD3 UR5, UP0, URZ, -UR43, URZ ;  /* 0x8000002b3f057290 */ /* 0x000fe2000ff1e03f */
[----:B------:R-:W-:Y:S01]  /*0c90*/  ULDC.64 UR14, c[0x0][0x620] ;  /* 0x00018800000e7ab9 */ /* 0x000fe20000000a00 */
[----:B------:R-:W-:Y:S02]  /*0ca0*/  UMOV UR6, UR19 ;  /* 0x0000001300067c82 */ /* 0x000fe40008000000 */
[----:B------:R-:W-:Y:S01]  /*0cb0*/  UIADD3.X UR4, URZ, ~UR4, URZ, UP0, !UPT ;  /* 0x800000043f047290 */ /* 0x000fe200087fe43f */
[----:B------:R-:W-:Y:S01]  /*0cc0*/  ULDC UR9, c[0x0][0x618] ;  /* 0x0001860000097ab9 */ /* 0x000fe20000000800 */
[----:B------:R-:W-:-:S02]  /*0cd0*/  UIMAD UR12, UR11, UR12, UR10 ;  /* 0x0000000c0b0c72a4 */ /* 0x000fc4000f8e020a */
[----:B------:R-:W-:Y:S02]  /*0ce0*/  UIMAD UR4, UR4, UR14, URZ ;  /* 0x0000000e040472a4 */ /* 0x000fe4000f8e023f */
[----:B------:R-:W-:Y:S02]  /*0cf0*/  UIMAD.WIDE.U32 UR6, UR5, UR14, UR6 ;  /* 0x0000000e050672a5 */ /* 0x000fe4000f8e0006 */
[----:B------:R-:W-:Y:S01]  /*0d00*/  UIMAD UR4, UR5, UR15, UR4 ;  /* 0x0000000f050472a4 */ /* 0x000fe2000f8e0204 */
[----:B------:R-:W-:Y:S01]  /*0d10*/  ULDC UR10, c[0x0][0x608] ;  /* 0x00018200000a7ab9 */ /* 0x000fe20000000800 */
[----:B------:R-:W-:Y:S02]  /*0d20*/  ULDC UR18, c[0x0][0x658] ;  /* 0x0001960000127ab9 */ /* 0x000fe40000000800 */
[----:B------:R-:W-:Y:S01]  /*0d30*/  UIADD3 UR7, UR7, UR4, URZ ;  /* 0x0000000407077290 */ /* 0x000fe2000fffe03f */
[----:B------:R-:W-:Y:S02]  /*0d40*/  UMOV UR11, 0xffffffff ;  /* 0xffffffff000b7882 */ /* 0x000fe40000000000 */
[----:B------:R-:W-:Y:S01]  /*0d50*/  ULDC.64 UR4, c[0x0][0x640] ;  /* 0x0001900000047ab9 */ /* 0x000fe20000000a00 */
[----:B------:R-:W-:Y:S01]  /*0d60*/  USHF.R.U64 UR16, UR6, UR9, UR7 ;  /* 0x0000000906107299 */ /* 0x000fe20008001207 */
[----:B------:R-:W-:Y:S01]  /*0d70*/  ISETP.NE.U32.AND P0, PT, RZ, UR4, PT ;  /* 0x00000004ff007c0c */ /* 0x000fe2000bf05070 */
[----:B------:R-:W-:-:S02]  /*0d80*/  USHF.R.U32.HI UR7, URZ, UR9, UR7 ;  /* 0x000000093f077299 */ /* 0x000fc40008011607 */
[----:B------:R-:W-:Y:S01]  /*0d90*/  USHF.L.U32 UR6, UR11, UR18, URZ ;  /* 0x000000120b067299 */ /* 0x000fe2000800063f */
[----:B------:R-:W-:Y:S01]  /*0da0*/  ISETP.NE.AND.EX P0, PT, RZ, UR5, PT, P0 ;  /* 0x00000005ff007c0c */ /* 0x000fe2000bf05300 */
[----:B------:R-:W-:Y:S02]  /*0db0*/  USHF.R.U64 UR22, UR16, UR10, UR7 ;  /* 0x0000000a10167299 */ /* 0x000fe40008001207 */
[----:B------:R-:W-:Y:S02]  /*0dc0*/  USHF.R.U32.HI UR7, URZ, UR10, UR7 ;  /* 0x0000000a3f077299 */ /* 0x000fe40008011607 */
[----:B------:R-:W-:Y:S02]  /*0dd0*/  UISETP.NE.AND UP1, UPT, UR45, URZ, UPT ;  /* 0x0000003f2d00728c */ /* 0x000fe4000bf25270 */
[----:B------:R-:W-:Y:S01]  /*0de0*/  USHF.R.U64 UR23, UR22, UR18, UR7 ;  /* 0x0000001216177299 */ /* 0x000fe20008001207 */
[----:B------:R-:W-:Y:S01]  /*0df0*/  ULDC UR17, c[0x0][0x600] ;  /* 0x0001800000117ab9 */ /* 0x000fe20000000800 */
[----:B------:R-:W-:-:S02]  /*0e00*/  ULOP3.LUT UR13, URZ, UR6, URZ, 0x33, !UPT ;  /* 0x000000063f0d7292 */ /* 0x000fc4000f8e333f */
[----:B------:R-:W-:Y:S02]  /*0e10*/  UIADD3 UR15, UR17, -0x1, URZ ;  /* 0xffffffff110f7890 */ /* 0x000fe4000fffe03f */
[----:B------:R-:W-:Y:S02]  /*0e20*/  USEL UR12, UR8, UR12, !UP1 ;  /* 0x0000000c080c7287 */ /* 0x000fe4000c800000 */
[----:B------:R-:W-:Y:S01]  /*0e30*/  USHF.R.U32.HI UR7, URZ, UR18, UR7 ;  /* 0x000000123f077299 */ /* 0x000fe20008011607 */
[----:B------:R-:W-:Y:S01]  /*0e40*/  ULDC UR19, c[0x0][0x648] ;  /* 0x0001920000137ab9 */ /* 0x000fe20000000800 */
[----:B------:R-:W-:Y:S01]  /*0e50*/  ULDC UR20, c[0x0][0x638] ;  /* 0x00018e0000147ab9 */ /* 0x000fe20000000800 */
[----:B------:R-:W-:Y:S01]  /*0e60*/  UMOV UR21, 0x1 ;  /* 0x0000000100157882 */ /* 0x000fe20000000000 */
[----:B------:R-:W-:Y:S01]  /*0e70*/  UMOV UR6, UR23 ;  /* 0x0000001700067c82 */ /* 0x000fe20008000000 */
[----:B------:R-:W-:Y:S07]  /*0e80*/  @!P0 BRA `(.L_x_10) ;  /* 0x0000000000308947 */ /* 0x000fee0003800000 */
[----:B------:R-:W-:Y:S02]  /*0e90*/  ULDC UR10, c[0x0][0x64c] ;  /* 0x00019300000a7ab9 */ /* 0x000fe40000000800 */
        /* <DEDUP_REMOVED lines=8> */
[----:B------:R-:W-:-:S07]  /*0f20*/  UIMAD.WIDE.U32.X UR4, UR14, UR5, UR10, UP0 ;  /* 0x000000050e0472a5 */ /* 0x000fce00080e040a */
[----:B------:R-:W-:Y:S01]  /*0f30*/  UMOV UR6, UR4 ;  /* 0x0000000400067c82 */ /* 0x000fe20008000000 */
[----:B------:R-:W-:-:S05]  /*0f40*/  UMOV UR7, UR5 ;  /* 0x0000000500077c82 */ /* 0x000fca0008000000 */
.L_x_10:
[----:B------:R-:W-:Y:S01]  /*0f50*/  USHF.R.U64 UR5, UR6, UR19, UR7 ;  /* 0x0000001306057299 */ /* 0x000fe20008001207 */
[----:B------:R-:W-:Y:S01]  /*0f60*/  MOV R0, 0x1 ;  /* 0x0000000100007802 */ /* 0x000fe20000000f00 */
[----:B------:R-:W-:Y:S02]  /*0f70*/  USHF.L.U32 UR4, UR21, UR18, URZ ;  /* 0x0000001215047299 */ /* 0x000fe4000800063f */
[----:B------:R-:W-:Y:S02]  /*0f80*/  ULOP3.LUT UR13, UR22, UR13, URZ, 0xc0, !UPT ;  /* 0x0000000d160d7292 */ /* 0x000fe4000f8ec03f */
[----:B------:R-:W-:Y:S02]  /*0f90*/  UIADD3 UR6, -UR5, URZ, URZ ;  /* 0x0000003f05067290 */ /* 0x000fe4000fffe13f */
[----:B------:R-:W-:Y:S02]  /*0fa0*/  UIMAD UR13, UR4, UR5, UR13 ;  /* 0x00000005040d72a4 */ /* 0x000fe4000f8e020d */
[----:B------:R-:W-:-:S02]  /*0fb0*/  ULOP3.LUT UR15, UR16, UR15, URZ, 0xc0, !UPT ;  /* 0x0000000f100f7292 */ /* 0x000fc4000f8ec03f */
[----:B------:R-:W-:Y:S01]  /*0fc0*/  UIMAD UR4, UR6, UR20, UR23 ;  /* 0x00000014060472a4 */ /* 0x000fe2000f8e0217 */
[----:B------:R-:W-:Y:S01]  /*0fd0*/  ULDC UR5, c[0x0][0x610] ;  /* 0x0001840000057ab9 */ /* 0x000fe20000000800 */
[----:B------:R-:W-:Y:S02]  /*0fe0*/  UISETP.NE.AND UP0, UPT, UR45, URZ, UPT ;  /* 0x0000003f2d00728c */ /* 0x000fe4000bf05270 */
[----:B------:R-:W-:Y:S02]  /*0ff0*/  UIMAD UR12, UR13, UR5, UR12 ;  /* 0x000000050d0c72a4 */ /* 0x000fe4000f8e020c */
[----:B------:R-:W-:-:S04]  /*1000*/  UIMAD UR4, UR4, UR17, UR15 ;  /* 0x00000011040472a4 */ /* 0x000fc8000f8e020f */
[----:B------:R-:W-:Y:S02]  /*1010*/  USEL UR42, UR4, UR12, !UP0 ;  /* 0x0000000c042a7287 */ /* 0x000fe4000c000000 */
[----:B------:R-:W-:-:S12]  /*1020*/  USEL UR41, UR12, UR4, !UP0 ;  /* 0x000000040c297287 */ /* 0x000fd8000c000000 */
.L_x_8:
[----:B------:R-:W-:-:S08]  /*1030*/  NOP ;  /* 0x0000000000007918 */ /* 0x000fd00000000000 */
[----:B------:R-:W1:Y:S02]  /*1040*/  USETMAXREG.TRY_ALLOC.CTAPOOL UP0, 0xf0 ;  /* 0x000000f0000079c8 */ /* 0x000e640008000600 */
[----:B-1----:R-:W-:-:S13]  /*1050*/  PLOP3.LUT P0, PT, PT, PT, UP0, 0x80, 0x0 ;  /* 0x000000000000781c */ /* 0x002fda0003f0f008 */
[----:B------:R-:W-:Y:S05]  /*1060*/  @!P0 BRA `(.L_x_8) ;  /* 0xfffffffc00f08947 */ /* 0x000fea000383ffff */
[----:B------:R-:W-:Y:S01]  /*1070*/  ULDC.64 UR4, c[0x0][0x598] ;  /* 0x0001660000047ab9 */ /* 0x000fe20000000a00 */
[----:B------:R-:W-:Y:S01]  /*1080*/  ULDC.64 UR36, c[0x0][0x208] ;  /* 0x0000820000247ab9 */ /* 0x000fe20000000a00 */
[----:B------:R-:W-:-:S04]  /*1090*/  ISETP.NE.U32.AND P0, PT, RZ, UR4, PT ;  /* 0x00000004ff007c0c */ /* 0x000fc8000bf05070 */
[----:B------:R-:W-:-:S13]  /*10a0*/  ISETP.NE.AND.EX P0, PT, RZ, UR5, PT, P0 ;  /* 0x00000005ff007c0c */ /* 0x000fda000bf05300 */
[----:B------:R-:W-:Y:S05]  /*10b0*/  @!P0 BRA `(.L_x_11) ;  /* 0x00000000001c8947 */ /* 0x000fea0003800000 */
[----:B------:R-:W1:Y:S02]  /*10c0*/  LDC.64 R2, c[0x0][0x598] ;  /* 0x00016600ff027b82 */ /* 0x000e640000000a00 */
[----:B-1----:R-:W2:Y:S02]  /*10d0*/  LDG.E.64 R2, desc[UR36][R2.64] ;  /* 0x0000002402027981 */ /* 0x002ea4000c1e1b00 */
[----:B--2---:R-:W-:-:S04]  /*10e0*/  ISETP.NE.U32.AND P0, PT, R2, RZ, PT ;  /* 0x000000ff0200720c */ /* 0x004fc80003f05070 */
[----:B------:R-:W-:-:S13]  /*10f0*/  ISETP.NE.AND.EX P0, PT, R3, RZ, PT, P0 ;  /* 0x000000ff0300720c */ /* 0x000fda0003f05300 */
[----:B------:R-:W-:Y:S05]  /*1100*/  @!P0 BRA `(.L_x_11) ;  /* 0x0000000000088947 */ /* 0x000fea0003800000 */
[----:B------:R1:W5:Y:S01]  /*1110*/  LD.E R2, desc[UR36][R2.64] ;  /* 0x0000002402027980 */ /* 0x000362000c101900 */
[----:B------:R-:W-:Y:S05]  /*1120*/  BRA `(.L_x_12) ;  /* 0x0000000000247947 */ /* 0x000fea0003800000 */
.L_x_11:
[----:B------:R-:W-:Y:S02]  /*1130*/  ULDC.64 UR4, c[0x0][0x588] ;  /* 0x0001620000047ab9 */ /* 0x000fe40000000a00 */
[----:B------:R-:W-:-:S04]  /*1140*/  ISETP.NE.U32.AND P0, PT, RZ, UR4, PT ;  /* 0x00000004ff007c0c */ /* 0x000fc8000bf05070 */
[----:B------:R-:W-:-:S13]  /*1150*/  ISETP.NE.AND.EX P0, PT, RZ, UR5, PT, P0 ;  /* 0x00000005ff007c0c */ /* 0x000fda000bf05300 */
[----:B------:R-:W-:Y:S05]  /*1160*/  @!P0 BRA `(.L_x_13) ;  /* 0x00000000000c8947 */ /* 0x000fea0003800000 */
[----:B------:R-:W1:Y:S02]  /*1170*/  LDC.64 R2, c[0x0][0x588] ;  /* 0x00016200ff027b82 */ /* 0x000e640000000a00 */
[----:B-1----:R2:W5:Y:S01]  /*1180*/  LDG.E R2, desc[UR36][R2.64] ;  /* 0x0000002402027981 */ /* 0x002562000c1e1900 */
[----:B------:R-:W-:Y:S05]  /*1190*/  BRA `(.L_x_12) ;  /* 0x0000000000087947 */ /* 0x000fea0003800000 */
.L_x_13:
[----:B------:R-:W-:Y:S02]  /*11a0*/  ULDC UR4, c[0x0][0x580] ;  /* 0x0001600000047ab9 */ /* 0x000fe40000000800 */
[----:B------:R-:W-:-:S07]  /*11b0*/  IMAD.U32 R2, RZ, RZ, UR4 ;  /* 0x00000004ff027e24 */ /* 0x000fce000f8e00ff */
.L_x_12:
[----:B------:R-:W-:Y:S02]  /*11c0*/  ULDC.64 UR4, c[0x0][0x5a0] ;  /* 0x0001680000047ab9 */ /* 0x000fe40000000a00 */
[----:B------:R-:W-:-:S04]  /*11d0*/  ISETP.NE.U32.AND P0, PT, RZ, UR4, PT ;  /* 0x00000004ff007c0c */ /* 0x000fc8000bf05070 */
[----:B------:R-:W-:-:S13]  /*11e0*/  ISETP.NE.AND.EX P0, PT, RZ, UR5, PT, P0 ;  /* 0x00000005ff007c0c */ /* 0x000fda000bf05300 */
[----:B------:R-:W-:Y:S05]  /*11f0*/  @!P0 BRA `(.L_x_14) ;  /* 0x00000000001c8947 */ /* 0x000fea0003800000 */
[----:B------:R-:W3:Y:S02]  /*1200*/  LDC.64 R4, c[0x0][0x5a0] ;  /* 0x00016800ff047b82 */ /* 0x000ee40000000a00 */
[----:B---3--:R-:W3:Y:S02]  /*1210*/  LDG.E.64 R4, desc[UR36][R4.64] ;  /* 0x0000002404047981 */ /* 0x008ee4000c1e1b00 */
[----:B---3--:R-:W-:-:S04]  /*1220*/  ISETP.NE.U32.AND P0, PT, R4, RZ, PT ;  /* 0x000000ff0400720c */ /* 0x008fc80003f05070 */
[----:B------:R-:W-:-:S13]  /*1230*/  ISETP.NE.AND.EX P0, PT, R5, RZ, PT, P0 ;  /* 0x000000ff0500720c */ /* 0x000fda0003f05300 */
[----:B------:R-:W-:Y:S05]  /*1240*/  @!P0 BRA `(.L_x_14) ;  /* 0x0000000000088947 */ /* 0x000fea0003800000 */
[----:B------:R3:W5:Y:S01]  /*1250*/  LD.E R16, desc[UR36][R4.64] ;  /* 0x0000002404107980 */ /* 0x000762000c101900 */
[----:B------:R-:W-:Y:S05]  /*1260*/  BRA `(.L_x_15) ;  /* 0x0000000000247947 */ /* 0x000fea0003800000 */
.L_x_14:
[----:B------:R-:W-:Y:S02]  /*1270*/  ULDC.64 UR4, c[0x0][0x590] ;  /* 0x0001640000047ab9 */ /* 0x000fe40000000a00 */
[----:B------:R-:W-:-:S04]  /*1280*/  ISETP.NE.U32.AND P0, PT, RZ, UR4, PT ;  /* 0x00000004ff007c0c */ /* 0x000fc8000bf05070 */
[----:B------:R-:W-:-:S13]  /*1290*/  ISETP.NE.AND.EX P0, PT, RZ, UR5, PT, P0 ;  /* 0x00000005ff007c0c */ /* 0x000fda000bf05300 */
[----:B------:R-:W-:Y:S05]  /*12a0*/  @!P0 BRA `(.L_x_16) ;  /* 0x00000000000c8947 */ /* 0x000fea0003800000 */
[----:B------:R-:W3:Y:S02]  /*12b0*/  LDC.64 R4, c[0x0][0x590] ;  /* 0x00016400ff047b82 */ /* 0x000ee40000000a00 */
[----:B---3--:R4:W5:Y:S01]  /*12c0*/  LDG.E R16, desc[UR36][R4.64] ;  /* 0x0000002404107981 */ /* 0x008962000c1e1900 */
[----:B------:R-:W-:Y:S05]  /*12d0*/  BRA `(.L_x_15) ;  /* 0x0000000000087947 */ /* 0x000fea0003800000 */
.L_x_16:
[----:B------:R-:W-:Y:S02]  /*12e0*/  ULDC UR4, c[0x0][0x584] ;  /* 0x0001610000047ab9 */ /* 0x000fe40000000800 */
[----:B------:R-:W-:-:S07]  /*12f0*/  MOV R16, UR4 ;  /* 0x0000000400107c02 */ /* 0x000fce0008000f00 */
.L_x_15:
[----:B------:R-:W-:-:S13]  /*1300*/  LOP3.LUT P0, RZ, R0, 0xff, RZ, 0xc0, !PT ;  /* 0x000000ff00ff7812 */ /* 0x000fda000780c0ff */
[----:B------:R-:W-:Y:S05]  /*1310*/  @!P0 EXIT ;  /* 0x000000000000894d */ /* 0x000fea0003800000 */
[----:B------:R-:W-:Y:S01]  /*1320*/  ULDC UR4, c[0x0][0x28c] ;  /* 0x0000a30000047ab9 */ /* 0x000fe20000000800 */
[----:B------:R-:W-:Y:S01]  /*1330*/  UMOV UR38, URZ ;  /* 0x0000003f00267c82 */ /* 0x000fe20008000000 */
[----:B------:R-:W-:Y:S01]  /*1340*/  UIADD3 UR4, UR4, 0x1f, URZ ;  /* 0x0000001f04047890 */ /* 0x000fe2000fffe03f */
[----:B------:R-:W-:-:S03]  /*1350*/  UMOV UR39, URZ ;  /* 0x0000003f00277c82 */ /* 0x000fc60008000000 */
[----:B------:R-:W-:-:S04]  /*1360*/  USHF.R.S32.HI UR5, URZ, 0x1f, UR4 ;  /* 0x0000001f3f057899 */ /* 0x000fc80008011404 */
[----:B------:R-:W-:-:S04]  /*1370*/  ULEA.HI UR5, UR5, UR4, URZ, 0x5 ;  /* 0x0000000405057291 */ /* 0x000fc8000f8f283f */
[----:B------:R-:W-:-:S12]  /*1380*/  USHF.R.S32.HI UR44, URZ, 0x5, UR5 ;  /* 0x000000053f2c7899 */ /* 0x000fd80008011405 */
.L_x_546:
[----:B0-----:R-:W0:Y:S01]  /*1390*/  S2R R0, SR_TID.X ;  /* 0x0000000000007919 */ /* 0x001e220000002100 */
[----:B-1----:R-:W1:Y:S01]  /*13a0*/  S2UR UR7, SR_CgaCtaId ;  /* 0x00000000000779c3 */ /* 0x002e620000008800 */
[----:B------:R-:W-:Y:S02]  /*13b0*/  UMOV UR6, 0x400 ;  /* 0x0000040000067882 */ /* 0x000fe40000000000 */
[----:B-1----:R-:W-:Y:S01]  /*13c0*/  ULEA UR6, UR7, UR6, 0x18 ;  /* 0x0000000607067291 */ /* 0x002fe2000f8ec03f */
[----:B0-----:R-:W-:-:S04]  /*13d0*/  LOP3.LUT R0, R0, 0x80, RZ, 0xc0, !PT ;  /* 0x0000008000007812 */ /* 0x001fc800078ec0ff */
[----:B------:R-:W-:-:S06]  /*13e0*/  SHF.R.U32.HI R0, RZ, 0x7, R0 ;  /* 0x00000007ff007819 */ /* 0x000fcc0000011600 */
[----:B------:R-:W0:Y:S02]  /*13f0*/  SHFL.IDX PT, R0, R0, RZ, 0x1f ;  /* 0x00001fff00007589 */ /* 0x000e2400000e0000 */
[----:B0-----:R-:W-:-:S13]  /*1400*/  R2UR UR4, R0 ;  /* 0x00000000000472ca */ /* 0x001fda00000e0000 */
[----:B------:R-:W-:-:S04]  /*1410*/  ULEA.HI UR5, UR4, UR4, URZ, 0x1 ;  /* 0x0000000404057291 */ /* 0x000fc8000f8f083f */
[----:B------:R-:W-:-:S04]  /*1420*/  ULOP3.LUT UR5, UR5, 0x7fffe, URZ, 0xc0, !UPT ;  /* 0x0007fffe05057892 */ /* 0x000fc8000f8ec03f */
[----:B------:R-:W-:-:S03]  /*1430*/  UIADD3 UR5, UR4, -UR5, URZ ;  /* 0x8000000504057290 */ /* 0x000fc6000fffe03f */
[----:B------:R-:W-:Y:S01]  /*1440*/  ULDC UR4, c[0x0][0x28c] ;  /* 0x0000a30000047ab9 */ /* 0x000fe20000000800 */
[----:B------:R-:W-:Y:S01]  /*1450*/  ULEA UR5, UR5, UR6, 0xd ;  /* 0x0000000605057291 */ /* 0x000fe2000f8e683f */
[----:B------:R-:W-:-:S03]  /*1460*/  ISETP.LT.AND P0, PT, RZ, UR4, PT ;  /* 0x00000004ff007c0c */ /* 0x000fc6000bf01270 */
[----:B------:R-:W-:-:S04]  /*1470*/  UIADD3 UR5, UR5, 0x100, URZ ;  /* 0x0000010005057890 */ /* 0x000fc8000fffe03f */
[----:B------:R-:W-:-:S04]  /*1480*/  USHF.R.U32.HI UR5, URZ, 0x4, UR5 ;  /* 0x000000043f057899 */ /* 0x000fc80008011605 */
[----:B------:R-:W-:Y:S02]  /*1490*/  ULOP3.LUT UR46, UR5, 0x3fff, URZ, 0xc0, !UPT ;  /* 0x00003fff052e7892 */ /* 0x000fe4000f8ec03f */
[----:B--234-:R-:W-:Y:S10]  /*14a0*/  @P0 BRA `(.L_x_17) ;  /* 0x0000000000400947 */ /* 0x01cff40003800000 */
[----:B------:R-:W-:Y:S01]  /*14b0*/  MOV R0, 0x0 ;  /* 0x0000000000007802 */ /* 0x000fe20000000f00 */
[----:B------:R-:W-:Y:S01]  /*14c0*/  ULDC.64 UR4, c[0x4][0x68] ;  /* 0x01001a0000047ab9 */ /* 0x000fe20000000a00 */
[----:B------:R-:W-:Y:S01]  /*14d0*/  ULDC.64 UR6, c[0x4][0x8] ;  /* 0x0100020000067ab9 */ /* 0x000fe20000000a00 */
[----:B---34-:R-:W-:Y:S01]  /*14e0*/  IMAD.U32 R4, RZ, RZ, UR4 ;  /* 0x00000004ff047e24 */ /* 0x018fe2000f8e00ff */
[----:B------:R0:W1:Y:S01]  /*14f0*/  LDC.64 R14, c[0x4][R0] ;  /* 0x01000000000e7b82 */ /* 0x0000620000000a00 */
[----:B------:R-:W-:Y:S01]  /*1500*/  MOV R5, UR5 ;  /* 0x0000000500057c02 */ /* 0x000fe20008000f00 */
[----:B------:R-:W-:Y:S01]  /*1510*/  ULDC.64 UR4, c[0x4][0x70] ;  /* 0x01001c0000047ab9 */ /* 0x000fe20000000a00 */
[----:B------:R-:W-:Y:S01]  /*1520*/  IMAD.U32 R10, RZ, RZ, UR6 ;  /* 0x00000006ff0a7e24 */ /* 0x000fe2000f8e00ff */
[----:B------:R-:W-:Y:S01]  /*1530*/  MOV R7, UR5 ;  /* 0x0000000500077c02 */ /* 0x000fe20008000f00 */
[----:B------:R-:W-:Y:S01]  /*1540*/  IMAD.U32 R6, RZ, RZ, UR4 ;  /* 0x00000004ff067e24 */ /* 0x000fe2000f8e00ff */
[----:B------:R-:W-:Y:S01]  /*1550*/  MOV R11, UR7 ;  /* 0x00000007000b7c02 */ /* 0x000fe20008000f00 */
[----:B------:R-:W-:Y:S01]  /*1560*/  IMAD.MOV.U32 R8, RZ, RZ, 0x1e1 ;  /* 0x000001e1ff087424 */ /* 0x000fe200078e00ff */
[----:B------:R-:W-:Y:S01]  /*1570*/  MOV R12, 0x1 ;  /* 0x00000001000c7802 */ /* 0x000fe20000000f00 */
[----:B0-----:R-:W-:-:S07]  /*1580*/  IMAD.MOV.U32 R13, RZ, RZ, RZ ;  /* 0x000000ffff0d7224 */ /* 0x001fce00078e00ff */
[----:B------:R-:W-:-:S07]  /*1590*/  LEPC R20, `(.L_x_17) ;  /* 0x000000001014794e */ /* 0x000fce0000000000 */
[----:B-12--5:R-:W-:Y:S05]  /*15a0*/  CALL.ABS.NOINC R14 ;  /* 0x000000000e007343 */ /* 0x026fea0003c00000 */
.L_x_17:
[----:B------:R-:W-:-:S06]  /*15b0*/  ULOP3.LUT UR4, UR40, 0x1, URZ, 0xfc, !UPT ;  /* 0x0000000128047892 */ /* 0x000fcc000f8efc3f */
[----:B------:R-:W-:-:S04]  /*15c0*/  MOV R0, UR4 ;  /* 0x0000000400007c02 */ /* 0x000fc80008000f00 */
[----:B------:R-:W-:-:S13]  /*15d0*/  ISETP.NE.AND P0, PT, R0, 0x3, PT ;  /* 0x000000030000780c */ /* 0x000fda0003f05270 */
[----:B------:R-:W-:Y:S05]  /*15e0*/  @!P0 BRA `(.L_x_18) ;  /* 0x0000000000048947 */ /* 0x000fea0003800000 */
[----:B------:R-:W-:Y:S01]  /*15f0*/  BPT.TRAP 0x1 ;  /* 0x000000040000795c */ /* 0x000fe20000300000 */
.L_x_18:
[----:B------:R-:W0:Y:S01]  /*1600*/  S2UR UR5, SR_CgaCtaId ;  /* 0x00000000000579c3 */ /* 0x000e220000008800 */
[----:B------:R-:W-:Y:S01]  /*1610*/  UMOV UR4, 0x400 ;  /* 0x0000040000047882 */ /* 0x000fe20000000000 */
[----:B---34-:R-:W-:Y:S01]  /*1620*/  IMAD.U32 R5, RZ, RZ, UR39 ;  /* 0x00000027ff057e24 */ /* 0x018fe2000f8e00ff */
[----:B--2---:R-:W-:-:S04]  /*1630*/  MOV R3, UR38 ;  /* 0x0000002600037c02 */ /* 0x004fc80008000f00 */
[----:B------:R-:W-:Y:S01]  /*1640*/  SHF.L.U32 R3, R3, 0x1f, RZ ;  /* 0x0000001f03037819 */ /* 0x000fe200000006ff */
[----:B0-----:R-:W-:-:S06]  /*1650*/  ULEA UR4, UR5, UR4, 0x18 ;  /* 0x0000000405047291 */ /* 0x001fcc000f8ec03f */
[----:B------:R-:W-:-:S05]  /*1660*/  IMAD.U32 R0, RZ, RZ, UR4 ;  /* 0x00000004ff007e24 */ /* 0x000fca000f8e00ff */
[----:B------:R-:W-:-:S04]  /*1670*/  LEA R4, R5, R0, 0x3 ;  /* 0x0000000005047211 */ /* 0x000fc800078e18ff */
[----:B------:R0:W1:Y:S01]  /*1680*/  SYNCS.PHASECHK.TRANS64.TRYWAIT P1, [R4+URZ], R3 ;  /* 0x00000003040075a7 */ /* 0x000062000802017f */
[----:B------:R-:W-:Y:S05]  /*1690*/  @!P0 BRA `(.L_x_19) ;  /* 0x0000000000048947 */ /* 0x000fea0003800000 */
[----:B------:R-:W-:Y:S01]  /*16a0*/  BPT.TRAP 0x1 ;  /* 0x000000040000795c */ /* 0x000fe20000300000 */
.L_x_19:
[----:B-1----:R-:W-:Y:S05]  /*16b0*/  @P1 BRA `(.L_x_20) ;  /* 0x0000000000081947 */ /* 0x002fea0003800000 */
[----:B------:R-:W1:Y:S02]  /*16c0*/  SYNCS.PHASECHK.TRANS64.TRYWAIT P1, [R4+URZ], R3 ;  /* 0x00000003040075a7 */ /* 0x000e64000802017f */
[----:B-1----:R-:W-:Y:S05]  /*16d0*/  @!P1 BRA `(.L_x_21) ;  /* 0x0000017000489947 */ /* 0x002fea0003800000 */
.L_x_20:
[----:B------:R-:W-:-:S04]  /*16e0*/  UISETP.LT.AND UP0, UPT, UR44, 0x1, UPT ;  /* 0x000000012c00788c */ /* 0x000fc8000bf01270 */
[----:B------:R-:W-:-:S06]  /*16f0*/  USEL UR4, UR44, 0x1, UP0 ;  /* 0x000000012c047887 */ /* 0x000fcc0008000000 */
[----:B01----:R-:W-:Y:S01]  /*1700*/  IMAD.U32 R3, RZ, RZ, UR4 ;  /* 0x00000004ff037e24 */ /* 0x003fe2000f8e00ff */
[----:B------:R-:W-:Y:S05]  /*1710*/  WARPSYNC.ALL ;  /* 0x0000000000007948 */ /* 0x000fea0003800000 */
[----:B------:R-:W-:-:S04]  /*1720*/  IADD3 R3, -R3, UR44, RZ ;  /* 0x0000002c03037c10 */ /* 0x000fc8000fffe1ff */
[----:B------:R-:W-:Y:S02]  /*1730*/  ISETP.GE.AND P1, PT, R3, 0x1, PT ;  /* 0x000000010300780c */ /* 0x000fe40003f26270 */
[----:B------:R-:W-:Y:S01]  /*1740*/  R2UR UR4, R0 ;  /* 0x00000000000472ca */ /* 0x000fe200000e0000 */
[----:B------:R-:W-:Y:S01]  /*1750*/  WARPGROUP.ARRIVE ;  /* 0x00000000000079c5 */ /* 0x000fe20000000000 */
[----:B------:R-:W-:Y:S01]  /*1760*/  UMOV UR9, 0x40000040 ;  /* 0x4000004000097882 */ /* 0x000fe20000000000 */
[----:B------:R-:W-:Y:S01]  /*1770*/  UMOV UR11, 0x40000040 ;  /* 0x40000040000b7882 */ /* 0x000fe20000000000 */
[----:B------:R0:W-:Y:S04]  /*1780*/  STL [R1+0x2c8], R17 ;  /* 0x0002c81101007387 */ /* 0x0001e80000100800 */
[----:B-----5:R1:W-:Y:S04]  /*1790*/  STL [R1+0x2c4], R16 ;  /* 0x0002c41001007387 */ /* 0x0203e80000100800 */
[----:B------:R2:W-:Y:S01]  /*17a0*/  STL [R1+0x2c0], R3 ;  /* 0x0002c00301007387 */ /* 0x0005e20000100800 */
[----:B------:R-:W-:-:S03]  /*17b0*/  UIADD3 UR4, UR4, 0x18100, URZ ;  /* 0x0001810004047890 */ /* 0x000fc6000fffe03f */
[----:B------:R3:W-:Y:S01]  /*17c0*/  STL [R1+0x2bc], R2 ;  /* 0x0002bc0201007387 */ /* 0x0007e20000100800 */
[----:B------:R-:W-:-:S03]  /*17d0*/  USHF.R.U32.HI UR4, URZ, 0x4, UR4 ;  /* 0x000000043f047899 */ /* 0x000fc60008011604 */
[----:B------:R4:W-:Y:S01]  /*17e0*/  STL [R1+0x2cc], R0 ;  /* 0x0002cc0001007387 */ /* 0x0009e20000100800 */
[----:B------:R-:W-:Y:S02]  /*17f0*/  ULOP3.LUT UR5, UR4, 0x3fff, URZ, 0xc0, !UPT ;  /* 0x00003fff04057892 */ /* 0x000fe4000f8ec03f */
[----:B------:R-:W-:Y:S02]  /*1800*/  ULOP3.LUT UR4, UR46, 0x10000, URZ, 0xfc, !UPT ;  /* 0x000100002e047892 */ /* 0x000fe4000f8efc3f */
[----:B------:R-:W-:Y:S02]  /*1810*/  ULOP3.LUT UR5, UR5, 0x10000, URZ, 0xfc, !UPT ;  /* 0x0001000005057892 */ /* 0x000fe4000f8efc3f */
[----:B------:R-:W-:Y:S02]  /*1820*/  ULEA UR6, UR39, UR4, 0xb ;  /* 0x0000000427067291 */ /* 0x000fe4000f8e583f */
[----:B------:R-:W-:-:S05]  /*1830*/  ULEA UR7, UR39, UR5, 0xb ;  /* 0x0000000527077291 */ /* 0x000fca000f8e583f */
[----:B------:R-:W-:Y:S02]  /*1840*/  UMOV UR8, UR6 ;  /* 0x0000000600087c82 */ /* 0x000fe40008000000 */
[----:B------:R-:W-:Y:S02]  /*1850*/  UMOV UR10, UR7 ;  /* 0x00000007000a7c82 */ /* 0x000fe40008000000 */
[----:B------:R-:W-:Y:S01]  /*1860*/  HGMMA.64x256x8.F32.TF32 R24, gdesc[UR8], RZ, !UPT, gsb0 ;  /* 0x07e00000081879f0 */ /* 0x000fe2000c0028ff */
[----:B------:R-:W-:Y:S01]  /*1870*/  UIADD3 UR8, UR6, 0x400, URZ ;  /* 0x0000040006087890 */ /* 0x000fe2000fffe03f */
[----:B------:R-:W-:Y:S01]  /*1880*/  UMOV UR9, 0x40000040 ;  /* 0x4000004000097882 */ /* 0x000fe20000000000 */
[----:B------:R-:W-:Y:S02]  /*1890*/  WARPGROUP.DEPBAR.LE gsb0, 0x0 ;  /* 0x00008000000079c5 */ /* 0x000fe40000010000 */
[----:B------:R-:W-:Y:S01]  /*18a0*/  STL.64 [R1], R24 ;  /* 0x0000001801007387 */ /* 0x000fe20000100a00 */
[----:B------:R-:W-:Y:S01]  /*18b0*/  MOV R235, R46 ;  /* 0x0000002e00eb7202 */ /* 0x000fe20000000f00 */
[----:B------:R-:W-:Y:S01]  /*18c0*/  IMAD.MOV.U32 R234, RZ, RZ, R47 ;  /* 0x000000ffffea7224 */ /* 0x000fe200078e002f */
[----:B------:R-:W-:Y:S01]  /*18d0*/  MOV R233, R48 ;  /* 0x0000003000e97202 */ /* 0x000fe20000000f00 */
[----:B------:R-:W-:Y:S01]  /*18e0*/  STL.64 [R1+0x8], R26 ;  /* 0x0000081a01007387 */ /* 0x000fe20000100a00 */
[----:B------:R-:W-:Y:S01]  /*18f0*/  IMAD.MOV.U32 R232, RZ, RZ, R49 ;  /* 0x000000ffffe87224 */ /* 0x000fe200078e0031 */
[----:B------:R-:W-:Y:S01]  /*1900*/  MOV R231, R50 ;  /* 0x0000003200e77202 */ /* 0x000fe20000000f00 */
[----:B------:R-:W-:Y:S01]  /*1910*/  IMAD.MOV.U32 R230, RZ, RZ, R51 ;  /* 0x000000ffffe67224 */ /* 0x000fe200078e0033 */
[----:B------:R-:W-:Y:S01]  /*1920*/  STL.64 [R1+0x10], R28 ;  /* 0x0000101c01007387 */ /* 0x000fe20000100a00 */
        /* <DEDUP_REMOVED lines=90> */
[----:B0-----:R-:W-:Y:S01]  /*1ed0*/  IMAD.MOV.U32 R17, RZ, RZ, R135 ;  /* 0x000000ffff117224 */ /* 0x001fe200078e0087 */
[----:B-1----:R-:W-:Y:S01]  /*1ee0*/  MOV R16, R136 ;  /* 0x0000008800107202 */ /* 0x002fe20000000f00 */
        /* <DEDUP_REMOVED lines=12> */
[----:B--2---:R-:W-:Y:S01]  /*1fb0*/  IMAD.MOV.U32 R3, RZ, RZ, R149 ;  /* 0x000000ffff037224 */ /* 0x004fe200078e0095 */
[----:B---3--:R-:W-:Y:S01]  /*1fc0*/  MOV R2, R150 ;  /* 0x0000009600027202 */ /* 0x008fe20000000f00 */
[----:B------:R0:W-:Y:S01]  /*1fd0*/  STL.64 [R1+0x50], R44 ;  /* 0x0000502c01007387 */ /* 0x0001e20000100a00 */
[----:B----4-:R-:W-:-:S03]  /*1fe0*/  IMAD.MOV.U32 R0, RZ, RZ, R151 ;  /* 0x000000ffff007224 */ /* 0x010fc600078e0097 */
[----:B------:R-:W-:Y:S01]  /*1ff0*/  STL [R1+0x580], R152 ;  /* 0x0005809801007387 */ /* 0x000fe20000100800 */
[----:B0-----:R-:W-:-:S06]  /*2000*/  WARPGROUP.ARRIVE ;  /* 0x00000000000079c5 */ /* 0x001fcc0000000000 */
[----:B------:R-:W-:Y:S03]  /*2010*/  HGMMA.64x256x8.F32.TF32 R24, gdesc[UR8], RZ, !UPT, gsb0 ;  /* 0x07e00000081879f0 */ /* 0x000fe6000c0028ff */
[----:B------:R-:W-:Y:S02]  /*2020*/  WARPGROUP.DEPBAR.LE gsb0, 0x0 ;  /* 0x00008000000079c5 */ /* 0x000fe40000010000 */
[----:B------:R-:W-:Y:S04]  /*2030*/  STL.64 [R1+0x578], R150 ;  /* 0x0005789601007387 */ /* 0x000fe80000100a00 */
        /* <DEDUP_REMOVED lines=20> */
[----:B------:R0:W-:Y:S04]  /*2180*/  STL.64 [R1+0x4d0], R108 ;  /* 0x0004d06c01007387 */ /* 0x0001e80000100a00 */
[----:B0-----:R-:W2:Y:S04]  /*2190*/  LDL.LU R108, [R1] ;  /* 0x00000000016c7983 */ /* 0x001ea80000300800 */
[----:B------:R-:W2:Y:S04]  /*21a0*/  LDL.LU R109, [R1+0x4] ;  /* 0x00000400016d7983 */ /* 0x000ea80000300800 */
        /* <DEDUP_REMOVED lines=19> */
[----:B------:R-:W2:Y:S01]  /*22e0*/  LDL.LU R129, [R1+0x54] ;  /* 0x0000540001817983 */ /* 0x000ea20000300800 */
        /* <DEDUP_REMOVED lines=46> */
[----:B------:R-:W-:-:S02]  /*25d0*/  UIADD3 UR8, UR6, 0x2, URZ ;  /* 0x0000000206087890 */ /* 0x000fc4000fffe03f */
[----:B------:R-:W-:Y:S01]  /*25e0*/  UIADD3 UR10, UR7, 0x2, URZ ;  /* 0x00000002070a7890 */ /* 0x000fe2000fffe03f */
[----:B------:R-:W-:Y:S01]  /*25f0*/  UMOV UR9, 0x40000040 ;  /* 0x4000004000097882 */ /* 0x000fe20000000000 */
[----:B------:R-:W-:Y:S01]  /*2600*/  UMOV UR11, 0x40000040 ;  /* 0x40000040000b7882 */ /* 0x000fe20000000000 */
[----:B--2---:R-:W-:-:S06]  /*2610*/  WARPGROUP.ARRIVE ;  /* 0x00000000000079c5 */ /* 0x004fcc0000000000 */
[----:B------:R-:W-:Y:S03]  /*2620*/  HGMMA.64x256x8.F32.TF32 R108, gdesc[UR8], R108, gsb0 ;  /* 0x07e00000086c79f0 */ /* 0x000fe6000800286c */
[----:B------:R-:W-:Y:S02]  /*2630*/  WARPGROUP.DEPBAR.LE gsb0, 0x0 ;  /* 0x00008000000079c5 */ /* 0x000fe40000010000 */
[----:B------:R-:W-:Y:S04]  /*2640*/  STL.64 [R1], R108 ;  /* 0x0000006c01007387 */ /* 0x000fe80000100a00 */
        /* <DEDUP_REMOVED lines=63> */
[----:B0-----:R-:W2:Y:S04]  /*2a40*/  LDL.LU R152, [R1+0x580] ;  /* 0x0005800001987983 */ /* 0x001ea80000300800 */
[----:B------:R-:W3:Y:S04]  /*2a50*/  LDL.LU.64 R150, [R1+0x578] ;  /* 0x0005780001967983 */ /* 0x000ee80000300a00 */
        /* <DEDUP_REMOVED lines=20> */
[----:B------:R-:W3:Y:S01]  /*2ba0*/  LDL.LU.64 R108, [R1+0x4d0] ;  /* 0x0004d000016c7983 */ /* 0x000ee20000300a00 */
[----:B------:R-:W-:Y:S01]  /*2bb0*/  UIADD3 UR8, UR6, 0x402, URZ ;  /* 0x0000040206087890 */ /* 0x000fe2000fffe03f */
[----:B------:R-:W-:Y:S01]  /*2bc0*/  UMOV UR9, 0x40000040 ;  /* 0x4000004000097882 */ /* 0x000fe20000000000 */
[----:B---3--:R-:W-:-:S07]  /*2bd0*/  WARPGROUP.ARRIVE ;  /* 0x00000000000079c5 */ /* 0x008fce0000000000 */
[----:B------:R-:W-:Y:S03]  /*2be0*/  HGMMA.64x256x8.F32.TF32 R24, gdesc[UR8], R24, gsb0 ;  /* 0x07e00000081879f0 */ /* 0x000fe60008002818 */
        /* <DEDUP_REMOVED lines=65> */
[----:B0-----:R-:W3:Y:S04]  /*3000*/  LDL.LU.64 R24, [R1] ;  /* 0x0000000001187983 */ /* 0x001ee80000300a00 */
        /* <DEDUP_REMOVED lines=63> */
[----:B------:R-:W-:-:S02]  /*3400*/  UIADD3 UR8, UR6, 0x4, URZ ;  /* 0x0000000406087890 */ /* 0x000fc4000fffe03f */
[----:B------:R-:W-:Y:S01]  /*3410*/  UIADD3 UR10, UR7, 0x4, URZ ;  /* 0x00000004070a7890 */ /* 0x000fe2000fffe03f */
[----:B------:R-:W-:Y:S01]  /*3420*/  UMOV UR9, 0x40000040 ;  /* 0x4000004000097882 */ /* 0x000fe20000000000 */
[----:B------:R-:W-:Y:S01]  /*3430*/  UMOV UR11, 0x40000040 ;  /* 0x40000040000b7882 */ /* 0x000fe20000000000 */
[----:B---3--:R-:W-:-:S06]  /*3440*/  WARPGROUP.ARRIVE ;  /* 0x00000000000079c5 */ /* 0x008fcc0000000000 */
[----:B------:R-:W-:Y:S03]  /*3450*/  HGMMA.64x256x8.F32.TF32 R24, gdesc[UR8], R24, gsb0 ;  /* 0x07e00000081879f0 */ /* 0x000fe60008002818 */
        /* <DEDUP_REMOVED lines=41> */
[----:B------:R0:W-:Y:S01]  /*36f0*/  STL.64 [R1+0x50], R44 ;  /* 0x0000502c01007387 */ /* 0x0001e20000100a00 */
[----:B------:R-:W-:Y:S01]  /*3700*/  MOV R204, R120 ;  /* 0x0000007800cc7202 */ /* 0x000fe20000000f00 */
[----:B------:R-:W-:Y:S01]  /*3710*/  IMAD.MOV.U32 R205, RZ, RZ, R121 ;  /* 0x000000ffffcd7224 */ /* 0x000fe200078e0079 */
[----:B------:R-:W-:Y:S01]  /*3720*/  MOV R202, R118 ;  /* 0x0000007600ca7202 */ /* 0x000fe20000000f00 */
[----:B------:R-:W3:Y:S01]  /*3730*/  LDL.LU.64 R150, [R1+0x4c8] ;  /* 0x0004c80001967983 */ /* 0x000ee20000300a00 */
[----:B------:R-:W-:Y:S01]  /*3740*/  IMAD.MOV.U32 R203, RZ, RZ, R119 ;  /* 0x000000ffffcb7224 */ /* 0x000fe200078e0077 */
[----:B------:R-:W-:Y:S01]  /*3750*/  MOV R200, R116 ;  /* 0x0000007400c87202 */ /* 0x000fe20000000f00 */
[----:B------:R-:W-:Y:S01]  /*3760*/  IMAD.MOV.U32 R201, RZ, RZ, R117 ;  /* 0x000000ffffc97224 */ /* 0x000fe200078e0075 */
[----:B------:R-:W3:Y:S01]  /*3770*/  LDL.LU.64 R148, [R1+0x4c0] ;  /* 0x0004c00001947983 */ /* 0x000ee20000300a00 */
        /* <DEDUP_REMOVED lines=92> */
[----:B------:R-:W-:-:S03]  /*3d40*/  IMAD.MOV.U32 R17, RZ, RZ, R47 ;  /* 0x000000ffff117224 */ /* 0x000fc600078e002f */
        /* <DEDUP_REMOVED lines=28> */
[----:B0-----:R-:W3:Y:S04]  /*3f10*/  LDL.LU.64 R44, [R1+0x320] ;  /* 0x00032000012c7983 */ /* 0x001ee80000300a00 */
        /* <DEDUP_REMOVED lines=11> */
[----:B------:R-:W-:-:S02]  /*3fd0*/  UMOV UR9, 0x40000040 ;  /* 0x4000004000097882 */ /* 0x000fc40000000000 */
[----:B--2---:R-:W-:Y:S01]  /*3fe0*/  STL [R1+0x2b8], R152 ;  /* 0x0002b89801007387 */ /* 0x004fe20000100800 */
[----:B---3--:R-:W-:-:S06]  /*3ff0*/  WARPGROUP.ARRIVE ;  /* 0x00000000000079c5 */ /* 0x008fcc0000000000 */
        /* <DEDUP_REMOVED lines=86> */
[----:B------:R-:W-:Y:S01]  /*4560*/  UIADD3 UR8, UR6, 0x6, URZ ;  /* 0x0000000606087890 */ /* 0x000fe2000fffe03f */
[----:B------:R-:W-:Y:S01]  /*4570*/  MOV R235, R4 ;  /* 0x0000000400eb7202 */ /* 0x000fe20000000f00 */
[----:B------:R-:W-:Y:S01]  /*4580*/  UIADD3 UR10, UR7, 0x6, URZ ;  /* 0x00000006070a7890 */ /* 0x000fe2000fffe03f */
[----:B------:R0:W5:Y:S01]  /*4590*/  LDL.LU R0, [R1+0x2cc] ;  /* 0x0002cc0001007983 */ /* 0x0001620000300800 */
[----:B------:R-:W-:Y:S01]  /*45a0*/  UMOV UR9, 0x40000040 ;  /* 0x4000004000097882 */ /* 0x000fe20000000000 */
[----:B------:R-:W-:-:S02]  /*45b0*/  UMOV UR11, 0x40000040 ;  /* 0x40000040000b7882 */ /* 0x000fc40000000000 */
[----:B------:R0:W5:Y:S04]  /*45c0*/  LDL.LU R17, [R1+0x2c8] ;  /* 0x0002c80001117983 */ /* 0x0001680000300800 */
[----:B------:R0:W5:Y:S04]  /*45d0*/  LDL.LU R16, [R1+0x2c4] ;  /* 0x0002c40001107983 */ /* 0x0001680000300800 */
[----:B------:R0:W5:Y:S04]  /*45e0*/  LDL.LU R3, [R1+0x2c0] ;  /* 0x0002c00001037983 */ /* 0x0001680000300800 */
[----:B------:R0:W5:Y:S01]  /*45f0*/  LDL.LU R2, [R1+0x2bc] ;  /* 0x0002bc0001027983 */ /* 0x0001620000300800 */
        /* <DEDUP_REMOVED lines=67> */
[----:B-1----:R0:W5:Y:S04]  /*4a30*/  LDL.LU R152, [R1+0x2b8] ;  /* 0x0002b80001987983 */ /* 0x0021680000300800 */
[----:B------:R-:W2:Y:S04]  /*4a40*/  LDL.LU.64 R150, [R1+0x2b0] ;  /* 0x0002b00001967983 */ /* 0x000ea80000300a00 */
        /* <DEDUP_REMOVED lines=20> */
[----:B------:R-:W2:Y:S01]  /*4b90*/  LDL.LU.64 R108, [R1+0x208] ;  /* 0x00020800016c7983 */ /* 0x000ea20000300a00 */
[----:B------:R-:W-:Y:S01]  /*4ba0*/  UIADD3 UR8, UR6, 0x406, URZ ;  /* 0x0000040606087890 */ /* 0x000fe2000fffe03f */
[----:B------:R-:W-:Y:S01]  /*4bb0*/  UMOV UR9, 0x40000040 ;  /* 0x4000004000097882 */ /* 0x000fe20000000000 */
[----:B--2---:R-:W-:-:S07]  /*4bc0*/  WARPGROUP.ARRIVE ;  /* 0x00000000000079c5 */ /* 0x004fce0000000000 */
[----:B------:R-:W-:Y:S03]  /*4bd0*/  HGMMA.64x256x8.F32.TF32 R24, gdesc[UR8], R24, gsb0 ;  /* 0x07e00000081879f0 */ /* 0x000fe60008002818 */
[----:B------:R-:W-:Y:S02]  /*4be0*/  WARPGROUP.DEPBAR.LE gsb0, 0x0 ;  /* 0x00008000000079c5 */ /* 0x000fe40000010000 */
[----:B0-----:R-:W-:Y:S05]  /*4bf0*/  @!P1 BRA `(.L_x_22) ;  /* 0x0000004000d09947 */ /* 0x001fea0003800000 */
[----:B------:R-:W-:Y:S01]  /*4c00*/  UIADD3 UR7, UR39, 0x1, URZ ;  /* 0x0000000127077890 */ /* 0x000fe2000fffe03f */
[----:B-----5:R-:W-:Y:S01]  /*4c10*/  R2UR UR6, R3 ;  /* 0x00000000030672ca */ /* 0x020fe200000e0000 */
[----:B------:R-:W-:Y:S02]  /*4c20*/  UMOV UR13, UR39 ;  /* 0x00000027000d7c82 */ /* 0x000fe40008000000 */
[----:B------:R-:W-:-:S04]  /*4c30*/  UISETP.NE.AND UP0, UPT, UR7, 0x3, UPT ;  /* 0x000000030700788c */ /* 0x000fc8000bf05270 */
[----:B------:R-:W-:Y:S02]  /*4c40*/  USEL UR12, URZ, 0x1, UP0 ;  /* 0x000000013f0c7887 */ /* 0x000fe40008000000 */
[----:B------:R-:W-:Y:S02]  /*4c50*/  USEL UR7, UR7, URZ, UP0 ;  /* 0x0000003f07077287 */ /* 0x000fe40008000000 */
[----:B------:R-:W-:-:S12]  /*4c60*/  ULOP3.LUT UR12, UR38, UR12, URZ, 0x3c, !UPT ;  /* 0x0000000c260c7292 */ /* 0x000fd8000f8e3c3f */
.L_x_29:
[----:B------:R-:W-:Y:S05]  /*4c70*/  @!P0 BRA `(.L_x_23) ;  /* 0x0000000000048947 */ /* 0x000fea0003800000 */
[----:B------:R-:W-:Y:S01]  /*4c80*/  BPT.TRAP 0x1 ;  /* 0x000000040000795c */ /* 0x000fe20000300000 */
.L_x_23:
[----:B------:R-:W0:Y:S01]  /*4c90*/  S2UR UR9, SR_CgaCtaId ;  /* 0x00000000000979c3 */ /* 0x000e220000008800 */
[----:B------:R-:W-:Y:S01]  /*4ca0*/  UMOV UR8, 0x400 ;  /* 0x0000040000087882 */ /* 0x000fe20000000000 */
[----:B------:R-:W-:Y:S01]  /*4cb0*/  IMAD.U32 R3, RZ, RZ, UR7 ;  /* 0x00000007ff037e24 */ /* 0x000fe2000f8e00ff */
[----:B------:R-:W-:-:S04]  /*4cc0*/  MOV R4, UR12 ;  /* 0x0000000c00047c02 */ /* 0x000fc80008000f00 */
[----:B------:R-:W-:Y:S01]  /*4cd0*/  SHF.L.U32 R4, R4, 0x1f, RZ ;  /* 0x0000001f04047819 */ /* 0x000fe200000006ff */
[----:B0-----:R-:W-:-:S06]  /*4ce0*/  ULEA UR8, UR9, UR8, 0x18 ;  /* 0x0000000809087291 */ /* 0x001fcc000f8ec03f */
[----:B------:R-:W-:-:S05]  /*4cf0*/  IMAD.U32 R0, RZ, RZ, UR8 ;  /* 0x00000008ff007e24 */ /* 0x000fca000f8e00ff */
[----:B------:R-:W-:-:S04]  /*4d00*/  LEA R3, R3, R0, 0x3 ;  /* 0x0000000003037211 */ /* 0x000fc800078e18ff */
[----:B------:R0:W1:Y:S01]  /*4d10*/  SYNCS.PHASECHK.TRANS64.TRYWAIT P1, [R3+URZ], R4 ;  /* 0x00000004030075a7 */ /* 0x000062000802017f */
[----:B------:R-:W-:Y:S05]  /*4d20*/  @!P0 BRA `(.L_x_24) ;  /* 0x0000000000048947 */ /* 0x000fea0003800000 */
[----:B------:R-:W-:Y:S01]  /*4d30*/  BPT.TRAP 0x1 ;  /* 0x000000040000795c */ /* 0x000fe20000300000 */
.L_x_24:
[----:B-1----:R-:W-:Y:S05]  /*4d40*/  @P1 BRA `(.L_x_25) ;  /* 0x0000000000081947 */ /* 0x002fea0003800000 */
[----:B------:R-:W1:Y:S02]  /*4d50*/  SYNCS.PHASECHK.TRANS64.TRYWAIT P1, [R3+URZ], R4 ;  /* 0x00000004030075a7 */ /* 0x000e64000802017f */
[----:B-1----:R-:W-:Y:S05]  /*4d60*/  @!P1 BRA `(.L_x_26) ;  /* 0x0000013800b89947 */ /* 0x002fea0003800000 */
.L_x_25:
        /* <DEDUP_REMOVED lines=64> */
[----:B--2---:R-:W2:Y:S04]  /*5170*/  LDL.LU.64 R24, [R1] ;  /* 0x0000000001187983 */ /* 0x004ea80000300a00 */
        /* <DEDUP_REMOVED lines=63> */
[----:B------:R-:W-:-:S02]  /*5570*/  ULEA UR14, UR7, UR4, 0xb ;  /* 0x00000004070e7291 */ /* 0x000fc4000f8e583f */
[----:B------:R-:W-:Y:S01]  /*5580*/  ULEA UR15, UR7, UR5, 0xb ;  /* 0x00000005070f7291 */ /* 0x000fe2000f8e583f */
[----:B------:R-:W-:Y:S01]  /*5590*/  STL [R1+0x2c8], R17 ;  /* 0x0002c81101007387 */ /* 0x000fe20000100800 */
[----:B------:R-:W-:Y:S01]  /*55a0*/  UMOV UR9, 0x40000040 ;  /* 0x4000004000097882 */ /* 0x000fe20000000000 */
[----:B------:R-:W-:Y:S02]  /*55b0*/  UMOV UR11, 0x40000040 ;  /* 0x40000040000b7882 */ /* 0x000fe40000000000 */
[----:B------:R-:W-:Y:S01]  /*55c0*/  UMOV UR8, UR14 ;  /* 0x0000000e00087c82 */ /* 0x000fe20008000000 */
[----:B------:R-:W-:Y:S01]  /*55d0*/  STL [R1+0x2c4], R16 ;  /* 0x0002c41001007387 */ /* 0x000fe20000100800 */
[----:B------:R-:W-:-:S03]  /*55e0*/  UMOV UR10, UR15 ;  /* 0x0000000f000a7c82 */ /* 0x000fc60008000000 */
[----:B------:R3:W-:Y:S04]  /*55f0*/  STL [R1+0x2c0], R2 ;  /* 0x0002c00201007387 */ /* 0x0007e80000100800 */
[----:B------:R4:W-:Y:S01]  /*5600*/  STL [R1+0x2bc], R0 ;  /* 0x0002bc0001007387 */ /* 0x0009e20000100800 */
[----:B--2---:R-:W-:-:S06]  /*5610*/  WARPGROUP.ARRIVE ;  /* 0x00000000000079c5 */ /* 0x004fcc0000000000 */
[----:B------:R-:W-:Y:S03]  /*5620*/  HGMMA.64x256x8.F32.TF32 R24, gdesc[UR8], R24, gsb0 ;  /* 0x07e00000081879f0 */ /* 0x000fe60008002818 */
[----:B------:R-:W-:Y:S02]  /*5630*/  WARPGROUP.DEPBAR.LE gsb0, 0x0 ;  /* 0x00008000000079c5 */ /* 0x000fe40000010000 */
[----:B------:R-:W-:Y:S01]  /*5640*/  STL.64 [R1], R24 ;  /* 0x0000001801007387 */ /* 0x000fe20000100a00 */
[----:B---3--:R-:W-:Y:S01]  /*5650*/  IMAD.MOV.U32 R2, RZ, RZ, R150 ;  /* 0x000000ffff027224 */ /* 0x008fe200078e0096 */
[----:B----4-:R-:W-:Y:S01]  /*5660*/  MOV R0, R151 ;  /* 0x0000009700007202 */ /* 0x010fe20000000f00 */
[----:B01----:R-:W-:Y:S01]  /*5670*/  IMAD.MOV.U32 R4, RZ, RZ, R148 ;  /* 0x000000ffff047224 */ /* 0x003fe200078e0094 */
        /* <DEDUP_REMOVED lines=36> */
[----:B------:R0:W-:Y:S01]  /*58c0*/  STL.64 [R1+0x50], R44 ;  /* 0x0000502c01007387 */ /* 0x0001e20000100a00 */
[----:B------:R-:W-:Y:S01]  /*58d0*/  IMAD.MOV.U32 R204, RZ, RZ, R120 ;  /* 0x000000ffffcc7224 */ /* 0x000fe200078e0078 */
[----:B------:R-:W-:Y:S01]  /*58e0*/  MOV R205, R121 ;  /* 0x0000007900cd7202 */ /* 0x000fe20000000f00 */
[----:B------:R-:W-:Y:S01]  /*58f0*/  IMAD.MOV.U32 R202, RZ, RZ, R118 ;  /* 0x000000ffffca7224 */ /* 0x000fe200078e0076 */
[----:B------:R-:W2:Y:S01]  /*5900*/  LDL.LU.64 R150, [R1+0x780] ;  /* 0x0007800001967983 */ /* 0x000ea20000300a00 */
[----:B------:R-:W-:Y:S01]  /*5910*/  MOV R203, R119 ;  /* 0x0000007700cb7202 */ /* 0x000fe20000000f00 */
[----:B------:R-:W-:Y:S01]  /*5920*/  IMAD.MOV.U32 R200, RZ, RZ, R116 ;  /* 0x000000ffffc87224 */ /* 0x000fe200078e0074 */
[----:B------:R-:W-:Y:S01]  /*5930*/  MOV R201, R117 ;  /* 0x0000007500c97202 */ /* 0x000fe20000000f00 */
[----:B------:R-:W2:Y:S01]  /*5940*/  LDL.LU.64 R148, [R1+0x778] ;  /* 0x0007780001947983 */ /* 0x000ea20000300a00 */
        /* <DEDUP_REMOVED lines=92> */
[----:B------:R-:W-:-:S03]  /*5f10*/  MOV R234, R47 ;  /* 0x0000002f00ea7202 */ /* 0x000fc60000000f00 */
        /* <DEDUP_REMOVED lines=28> */
[----:B0-----:R-:W2:Y:S04]  /*60e0*/  LDL.LU.64 R44, [R1+0x5d8] ;  /* 0x0005d800012c7983 */ /* 0x001ea80000300a00 */
        /* <DEDUP_REMOVED lines=11> */
[----:B------:R-:W-:-:S02]  /*61a0*/  UMOV UR9, 0x40000040 ;  /* 0x4000004000097882 */ /* 0x000fc40000000000 */
[----:B------:R-:W-:Y:S01]  /*61b0*/  STL [R1+0x580], R152 ;  /* 0x0005809801007387 */ /* 0x000fe20000100800 */
[----:B--2---:R-:W-:-:S06]  /*61c0*/  WARPGROUP.ARRIVE ;  /* 0x00000000000079c5 */ /* 0x004fcc0000000000 */
        /* <DEDUP_REMOVED lines=332> */
[----:B------:R-:W-:Y:S01]  /*7690*/  STL.64 [R1+0x30], R36 ;  /* 0x0000302401007387 */ /* 0x000fe20000100a00 */
[----:B------:R-:W-:-:S03]  /*76a0*/  IMAD.MOV.U32 R4, RZ, RZ, R150 ;  /* 0x000000ffff047224 */ /* 0x000fc600078e0096 */
[----:B------:R-:W-:Y:S01]  /*76b0*/  STL.64 [R1+0x38], R38 ;  /* 0x0000382601007387 */ /* 0x000fe20000100a00 */
[----:B------:R-:W-:-:S03]  /*76c0*/  MOV R3, R151 ;  /* 0x0000009700037202 */ /* 0x000fc60000000f00 */
[----:B------:R-:W-:Y:S01]  /*76d0*/  STL.64 [R1+0x40], R40 ;  /* 0x0000402801007387 */ /* 0x000fe20000100a00 */
[----:B------:R-:W-:Y:S01]  /*76e0*/  IMAD.MOV.U32 R6, RZ, RZ, R148 ;  /* 0x000000ffff067224 */ /* 0x000fe200078e0094 */
[----:B------:R-:W-:Y:S02]  /*76f0*/  MOV R5, R149 ;  /* 0x0000009500057202 */ /* 0x000fe40000000f00 */
[----:B------:R-:W-:Y:S01]  /*7700*/  STL.64 [R1+0x48], R42 ;  /* 0x0000482a01007387 */ /* 0x000fe20000100a00 */
[----:B------:R-:W-:Y:S01]  /*7710*/  IMAD.MOV.U32 R8, RZ, RZ, R146 ;  /* 0x000000ffff087224 */ /* 0x000fe200078e0092 */
[----:B------:R-:W-:Y:S02]  /*7720*/  MOV R7, R147 ;  /* 0x0000009300077202 */ /* 0x000fe40000000f00 */
[----:B------:R0:W-:Y:S01]  /*7730*/  STL.64 [R1+0x50], R44 ;  /* 0x0000502c01007387 */ /* 0x0001e20000100a00 */
[----:B------:R-:W-:Y:S01]  /*7740*/  IMAD.MOV.U32 R10, RZ, RZ, R144 ;  /* 0x000000ffff0a7224 */ /* 0x000fe200078e0090 */
[----:B------:R-:W-:-:S02]  /*7750*/  MOV R9, R145 ;  /* 0x0000009100097202 */ /* 0x000fc40000000f00 */
[----:B------:R-:W3:Y:S01]  /*7760*/  LDL.LU.64 R150, [R1+0x4c8] ;  /* 0x0004c80001967983 */ /* 0x000ee20000300a00 */
[----:B------:R-:W-:Y:S01]  /*7770*/  IMAD.MOV.U32 R12, RZ, RZ, R142 ;  /* 0x000000ffff0c7224 */ /* 0x000fe200078e008e */
[----:B------:R-:W-:Y:S02]  /*7780*/  MOV R11, R143 ;  /* 0x0000008f000b7202 */ /* 0x000fe40000000f00 */
[----:B------:R-:W3:Y:S01]  /*7790*/  LDL.LU.64 R148, [R1+0x4c0] ;  /* 0x0004c00001947983 */ /* 0x000ee20000300a00 */
[----:B------:R-:W-:Y:S01]  /*77a0*/  IMAD.MOV.U32 R14, RZ, RZ, R140 ;  /* 0x000000ffff0e7224 */ /* 0x000fe200078e008c */
[----:B------:R-:W-:Y:S02]  /*77b0*/  MOV R13, R141 ;  /* 0x0000008d000d7202 */ /* 0x000fe40000000f00 */
[----:B------:R-:W3:Y:S01]  /*77c0*/  LDL.LU.64 R146, [R1+0x4b8] ;  /* 0x0004b80001927983 */ /* 0x000ee20000300a00 */
        /* <DEDUP_REMOVED lines=248> */
[----:B------:R0:W5:Y:S01]  /*8750*/  LDL.LU R17, [R1+0x2c8] ;  /* 0x0002c80001117983 */ /* 0x0001620000300800 */
[----:B------:R-:W-:Y:S01]  /*8760*/  UIADD3 UR10, UR15, 0x6, URZ ;  /* 0x000000060f0a7890 */ /* 0x000fe2000fffe03f */
[----:B------:R-:W-:Y:S01]  /*8770*/  UMOV UR9, 0x40000040 ;  /* 0x4000004000097882 */ /* 0x000fe20000000000 */
[----:B------:R-:W-:Y:S01]  /*8780*/  UMOV UR11, 0x40000040 ;  /* 0x40000040000b7882 */ /* 0x000fe20000000000 */
        /* <DEDUP_REMOVED lines=99> */
[----:B------:R-:W-:Y:S01]  /*8dc0*/  BPT.TRAP 0x1 ;  /* 0x000000040000795c */ /* 0x000fe20000300000 */
.L_x_27:
[----:B-----5:R-:W-:Y:S01]  /*8dd0*/  ISETP.NE.AND P1, PT, R17, RZ, PT ;  /* 0x000000ff1100720c */ /* 0x020fe20003f25270 */
[----:B------:R-:W-:Y:S01]  /*8de0*/  IMAD.U32 R3, RZ, RZ, UR13 ;  /* 0x0000000dff037e24 */ /* 0x000fe2000f8e00ff */
[----:B------:R-:W-:-:S11]  /*8df0*/  UISETP.GT.U32.AND UP0, UPT, UR40, 0x1, UPT ;  /* 0x000000012800788c */ /* 0x000fd6000bf04070 */
[----:B------:R-:W-:-:S05]  /*8e00*/  @P1 LEA R3, R3, R0, 0x3 ;  /* 0x0000000003031211 */ /* 0x000fca00078e18ff */
[----:B------:R-:W-:-:S05]  /*8e10*/  @P1 VIADD R3, R3, 0x18 ;  /* 0x0000001803031836 */ /* 0x000fca0000000000 */
[----:B------:R-:W-:-:S04]  /*8e20*/  @P1 PRMT R3, R152, 0x654, R3 ;  /* 0x0000065498031816 */ /* 0x000fc80000000003 */
[----:B------:R0:W-:Y:S01]  /*8e30*/  @P1 SYNCS.ARRIVE.TRANS64.RED.A1T0 RZ, [R3+URZ], RZ ;  /* 0x000000ff03ff19a7 */ /* 0x0001e2000810043f */
[----:B------:R-:W-:-:S13]  /*8e40*/  PLOP3.LUT P1, PT, PT, PT, UP0, 0x80, 0x0 ;  /* 0x000000000000781c */ /* 0x000fda0003f2f008 */
[----:B0-----:R-:W-:Y:S05]  /*8e50*/  @P1 BRA `(.L_x_28) ;  /* 0x0000000000041947 */ /* 0x001fea0003800000 */
[----:B------:R-:W-:Y:S01]  /*8e60*/  BPT.TRAP 0x1 ;  /* 0x000000040000795c */ /* 0x000fe20000300000 */
.L_x_28:
[----:B------:R-:W-:Y:S02]  /*8e70*/  UISETP.GT.AND UP2, UPT, UR6, 0x1, UPT ;  /* 0x000000010600788c */ /* 0x000fe4000bf44270 */
[----:B------:R-:W-:Y:S02]  /*8e80*/  UIADD3 UR7, UR7, 0x1, URZ ;  /* 0x0000000107077890 */ /* 0x000fe4000fffe03f */
[----:B------:R-:W-:Y:S02]  /*8e90*/  UIADD3 UR13, UR13, 0x1, URZ ;  /* 0x000000010d0d7890 */ /* 0x000fe4000fffe03f */
[----:B------:R-:W-:Y:S01]  /*8ea0*/  PLOP3.LUT P1, PT, PT, PT, UP2, 0x80, 0x0 ;  /* 0x000000000000781c */ /* 0x000fe20003f2f028 */
[----:B------:R-:W-:Y:S02]  /*8eb0*/  UISETP.NE.AND UP0, UPT, UR7, 0x3, UPT ;  /* 0x000000030700788c */ /* 0x000fe4000bf05270 */
[----:B------:R-:W-:Y:S02]  /*8ec0*/  UIADD3 UR8, UR6, -0x1, URZ ;  /* 0xffffffff06087890 */ /* 0x000fe4000fffe03f */
[----:B------:R-:W-:-:S02]  /*8ed0*/  USEL UR6, URZ, 0x1, UP0 ;  /* 0x000000013f067887 */ /* 0x000fc40008000000 */
[----:B------:R-:W-:Y:S02]  /*8ee0*/  UISETP.NE.AND UP1, UPT, UR13, 0x3, UPT ;  /* 0x000000030d00788c */ /* 0x000fe4000bf25270 */
[----:B------:R-:W-:Y:S02]  /*8ef0*/  ULOP3.LUT UR12, UR12, UR6, URZ, 0x3c, !UPT ;  /* 0x000000060c0c7292 */ /* 0x000fe4000f8e3c3f */
[----:B------:R-:W-:Y:S02]  /*8f00*/  USEL UR7, UR7, URZ, UP0 ;  /* 0x0000003f07077287 */ /* 0x000fe40008000000 */
[----:B------:R-:W-:Y:S01]  /*8f10*/  USEL UR13, UR13, URZ, UP1 ;  /* 0x0000003f0d0d7287 */ /* 0x000fe20008800000 */
[----:B------:R-:W-:Y:S01]  /*8f20*/  UMOV UR6, UR8 ;  /* 0x0000000800067c82 */ /* 0x000fe20008000000 */
[----:B------:R-:W-:Y:S10]  /*8f30*/  @P1 BRA `(.L_x_29) ;  /* 0xffffffbc004c1947 */ /* 0x000ff4000383ffff */
.L_x_22:
[----:B-----5:R-:W0:Y:S02]  /*8f40*/  LDC R3, c[0x0][0x28c] ;  /* 0x0000a300ff037b82 */ /* 0x020e240000000800 */
[----:B0-----:R-:W-:-:S13]  /*8f50*/  ISETP.GE.AND P1, PT, R3, 0x1, PT ;  /* 0x000000010300780c */ /* 0x001fda0003f26270 */
[----:B------:R-:W-:Y:S05]  /*8f60*/  @!P1 BRA `(.L_x_30) ;  /* 0x0000000000549947 */ /* 0x000fea0003800000 */
[----:B------:R-:W-:Y:S05]  /*8f70*/  @!P0 BRA `(.L_x_31) ;  /* 0x0000000000048947 */ /* 0x000fea0003800000 */
[----:B------:R-:W-:Y:S01]  /*8f80*/  BPT.TRAP 0x1 ;  /* 0x000000040000795c */ /* 0x000fe20000300000 */
.L_x_31:
[----:B------:R-:W-:Y:S01]  /*8f90*/  ISETP.NE.AND P0, PT, R17, RZ, PT ;  /* 0x000000ff1100720c */ /* 0x000fe20003f05270 */
[----:B------:R-:W-:-:S12]  /*8fa0*/  BSSY B0, `(.L_x_32) ;  /* 0x000000d000007945 */ /* 0x000fd80003800000 */
[----:B------:R-:W-:Y:S05]  /*8fb0*/  @!P0 BRA `(.L_x_33) ;  /* 0x00000000002c8947 */ /* 0x000fea0003800000 */
[----:B------:R-:W-:-:S04]  /*8fc0*/  UISETP.LT.AND UP0, UPT, UR44, 0x1, UPT ;  /* 0x000000012c00788c */ /* 0x000fc8000bf01270 */
[----:B------:R-:W-:-:S04]  /*8fd0*/  USEL UR6, UR44, 0x1, UP0 ;  /* 0x000000012c067887 */ /* 0x000fc80008000000 */
[----:B------:R-:W-:-:S04]  /*8fe0*/  UIADD3 UR6, UR39, UR44, -UR6 ;  /* 0x0000002c27067290 */ /* 0x000fc8000fffe806 */
[----:B------:R-:W-:-:S04]  /*8ff0*/  UIMAD.WIDE.U32 UR4, UR6, -0x55555555, URZ ;  /* 0xaaaaaaab060478a5 */ /* 0x000fc8000f8e003f */
[----:B------:R-:W-:-:S04]  /*9000*/  USHF.R.U32.HI UR4, URZ, 0x1, UR5 ;  /* 0x000000013f047899 */ /* 0x000fc80008011605 */
[----:B------:R-:W-:-:S06]  /*9010*/  UIMAD UR6, UR4, -0x3, UR6 ;  /* 0xfffffffd040678a4 */ /* 0x000fcc000f8e0206 */
[----:B------:R-:W-:-:S05]  /*9020*/  MOV R3, UR6 ;  /* 0x0000000600037c02 */ /* 0x000fca0008000f00 */
[----:B------:R-:W-:-:S05]  /*9030*/  IMAD R0, R3, 0x8, R0 ;  /* 0x0000000803007824 */ /* 0x000fca00078e0200 */
[----:B------:R-:W-:-:S04]  /*9040*/  IADD3 R0, R0, 0x18, RZ ;  /* 0x0000001800007810 */ /* 0x000fc80007ffe0ff */
[----:B------:R-:W-:-:S04]  /*9050*/  PRMT R0, R152, 0x654, R0 ;  /* 0x0000065498007816 */ /* 0x000fc80000000000 */
[----:B------:R0:W-:Y:S03]  /*9060*/  SYNCS.ARRIVE.TRANS64.RED.A1T0 RZ, [R0+URZ], RZ ;  /* 0x000000ff00ff79a7 */ /* 0x0001e6000810043f */
.L_x_33:
[----:B------:R-:W-:Y:S05]  /*9070*/  BSYNC B0 ;  /* 0x0000000000007941 */ /* 0x000fea0003800000 */
.L_x_32:
[----:B------:R-:W-:-:S06]  /*9080*/  UISETP.GT.U32.AND UP0, UPT, UR40, 0x1, UPT ;  /* 0x000000012800788c */ /* 0x000fcc000bf04070 */
[----:B------:R-:W-:-:S13]  /*9090*/  PLOP3.LUT P0, PT, PT, PT, UP0, 0x80, 0x0 ;  /* 0x000000000000781c */ /* 0x000fda0003f0f008 */
[----:B------:R-:W-:Y:S05]  /*90a0*/  @P0 BRA `(.L_x_30) ;  /* 0x0000000000040947 */ /* 0x000fea0003800000 */
[----:B------:R-:W-:Y:S01]  /*90b0*/  BPT.TRAP 0x1 ;  /* 0x000000040000795c */ /* 0x000fe20000300000 */
.L_x_30:
[----:B------:R-:W1:Y:S01]  /*90c0*/  S2R R8, SR_TID.X ;  /* 0x0000000000087919 */ /* 0x000e620000002100 */
[----:B------:R-:W-:Y:S01]  /*90d0*/  IMAD.MOV.U32 R19, RZ, RZ, 0x6540 ;  /* 0x00006540ff137424 */ /* 0x000fe200078e00ff */
[----:B------:R-:W-:Y:S02]  /*90e0*/  UIMAD.WIDE UR6, UR41, 0x100, URZ ;  /* 0x00000100290678a5 */ /* 0x000fe4000f8e023f */
[----:B------:R-:W-:Y:S01]  /*90f0*/  USHF.R.S32.HI UR10, URZ, 0x1f, UR43 ;  /* 0x0000001f3f0a7899 */ /* 0x000fe2000801142b */
[----:B------:R-:W-:Y:S01]  /*9100*/  ULDC.64 UR8, c[0x0][0x5d0] ;  /* 0x0001740000087ab9 */ /* 0x000fe20000000a00 */
[----:B------:R-:W-:Y:S02]  /*9110*/  USHF.L.U32 UR41, UR41, 0x8, URZ ;  /* 0x0000000829297899 */ /* 0x000fe4000800063f */
[----:B------:R-:W-:Y:S02]  /*9120*/  UIMAD UR4, UR10, UR8, URZ ;  /* 0x000000080a0472a4 */ /* 0x000fe4000f8e023f */
[----:B------:R-:W-:-:S02]  /*9130*/  UIADD3 UR39, UR44, UR39, URZ ;  /* 0x000000272c277290 */ /* 0x000fc4000fffe03f */
[----:B------:R-:W-:Y:S02]  /*9140*/  UIMAD UR4, UR43, UR9, UR4 ;  /* 0x000000092b0472a4 */ /* 0x000fe4000f8e0204 */
[----:B------:R-:W-:Y:S02]  /*9150*/  UISETP.GT.U32.AND UP1, UPT, UR39, 0x2, UPT ;  /* 0x000000022700788c */ /* 0x000fe4000bf24070 */
[----:B------:R-:W-:Y:S02]  /*9160*/  UISETP.GE.U32.AND UP2, UPT, UR44, 0x3, UPT ;  /* 0x000000032c00788c */ /* 0x000fe4000bf46070 */
[----:B------:R-:W-:Y:S01]  /*9170*/  UISETP.LT.U32.AND UP1, UPT, UR44, 0x3, UP1 ;  /* 0x000000032c00788c */ /* 0x000fe20008f21070 */
[--C-:B-1----:R-:W-:Y:S02]  /*9180*/  SHF.R.U32.HI R4, RZ, 0x7, R8.reuse ;  /* 0x00000007ff047819 */ /* 0x102fe40000011608 */
[----:B------:R-:W-:Y:S02]  /*9190*/  SHF.R.U32.HI R5, RZ, 0x2, R8 ;  /* 0x00000002ff057819 */ /* 0x000fe40000011608 */
[----:B------:R-:W-:-:S02]  /*91a0*/  LOP3.LUT R4, R4, 0x1, RZ, 0xc0, !PT ;  /* 0x0000000104047812 */ /* 0x000fc400078ec0ff */
[C---:B------:R-:W-:Y:S02]  /*91b0*/  SHF.L.U32 R18, R8.reuse, 0x1, RZ ;  /* 0x0000000108127819 */ /* 0x040fe400000006ff */
[----:B------:R-:W-:Y:S01]  /*91c0*/  LOP3.LUT R6, R8, 0x60, RZ, 0xc0, !PT ;  /* 0x0000006008067812 */ /* 0x000fe200078ec0ff */
[----:B------:R-:W-:Y:S01]  /*91d0*/  IMAD.SHL.U32 R3, R4, 0x40, RZ ;  /* 0x0000004004037824 */ /* 0x000fe200078e00ff */
[----:B------:R-:W-:Y:S02]  /*91e0*/  LOP3.LUT R5, R5, 0x7, RZ, 0xc0, !PT ;  /* 0x0000000705057812 */ /* 0x000fe400078ec0ff */
[----:B------:R-:W-:Y:S02]  /*91f0*/  LOP3.LUT R18, R18, 0x6, RZ, 0xc0, !PT ;  /* 0x0000000612127812 */ /* 0x000fe400078ec0ff */
[----:B------:R-:W-:Y:S02]  /*9200*/  SHF.R.U32.HI R6, RZ, 0x1, R6 ;  /* 0x00000001ff067819 */ /* 0x000fe40000011606 */
[----:B------:R-:W-:-:S02]  /*9210*/  LOP3.LUT R3, R3, 0x40, R5, 0xe2, !PT ;  /* 0x0000004003037812 */ /* 0x000fc400078ee205 */
[----:B------:R-:W-:Y:S01]  /*9220*/  PRMT R18, R18, R19, UR42 ;  /* 0x0000002a12127e16 */ /* 0x000fe20008000013 */
[----:B------:R-:W-:Y:S01]  /*9230*/  USHF.L.U32 UR42, UR42, 0x8, URZ ;  /* 0x000000082a2a7899 */ /* 0x000fe2000800063f */
[----:B0-----:R-:W-:Y:S01]  /*9240*/  IADD3 R0, RZ, -R6, -R5 ;  /* 0x80000006ff007210 */ /* 0x001fe20007ffe805 */
[----:B------:R-:W-:Y:S01]  /*9250*/  IMAD.MOV.U32 R5, RZ, RZ, -0x2 ;  /* 0xfffffffeff057424 */ /* 0x000fe200078e00ff */
[----:B------:R-:W-:Y:S02]  /*9260*/  LOP3.LUT R3, R3, UR6, R6, 0xfe, !PT ;  /* 0x0000000603037c12 */ /* 0x000fe4000f8efe06 */
[----:B------:R-:W-:Y:S01]  /*9270*/  SHF.R.S32.HI R19, RZ, 0x1f, R18 ;  /* 0x0000001fff137819 */ /* 0x000fe20000011412 */
[----:B------:R-:W-:Y:S01]  /*9280*/  IMAD R0, R4, -0x40, R0 ;  /* 0xffffffc004007824 */ /* 0x000fe200078e0200 */
[----:B------:R-:W-:Y:S01]  /*9290*/  MOV R6, UR8 ;  /* 0x0000000800067c02 */ /* 0x000fe20008000f00 */
[----:B------:R-:W-:Y:S02]  /*92a0*/  ULDC UR8, c[0x0][0x284] ;  /* 0x0000a10000087ab9 */ /* 0x000fe40000000800 */
[----:B------:R-:W-:-:S02]  /*92b0*/  MOV R153, UR8 ;  /* 0x0000000800997c02 */ /* 0x000fc40008000f00 */
[----:B------:R-:W-:Y:S02]  /*92c0*/  IMAD.WIDE.U32 R6, R6, UR43, R18 ;  /* 0x0000002b06067c25 */ /* 0x000fe4000f8e0012 */
[----:B------:R-:W-:Y:S02]  /*92d0*/  IADD3 R153, R153, -UR41, R0 ;  /* 0x8000002999997c10 */ /* 0x000fe4000fffe000 */
[----:B------:R-:W-:Y:S01]  /*92e0*/  VIADD R7, R7, UR4 ;  /* 0x0000000407077c36 */ /* 0x000fe20008000000 */
[----:B------:R-:W-:Y:S01]  /*92f0*/  ULDC UR4, c[0x0][0x288] ;  /* 0x0000a20000047ab9 */ /* 0x000fe20000000800 */
[----:B------:R-:W-:Y:S01]  /*9300*/  LOP3.LUT R0, R8, 0x3, RZ, 0xc0, !PT ;  /* 0x0000000308007812 */ /* 0x000fe200078ec0ff */
[----:B------:R-:W-:-:S04]  /*9310*/  UISETP.GE.AND UP0, UPT, UR42, UR4, UPT ;  /* 0x000000042a00728c */ /* 0x000fc8000bf06270 */
[----:B------:R-:W-:Y:S01]  /*9320*/  UISETP.GE.OR UP0, UPT, UR41, UR8, UP0 ;  /* 0x000000082900728c */ /* 0x000fe20008706670 */
[----:B------:R-:W-:Y:S01]  /*9330*/  IMAD R0, R0, R5, UR4 ;  /* 0x0000000400007e24 */ /* 0x000fe2000f8e0205 */
[----:B------:R-:W-:Y:S02]  /*9340*/  UIMAD.WIDE.U32 UR4, UR39, -0x55555555, URZ ;  /* 0xaaaaaaab270478a5 */ /* 0x000fe4000f8e003f */
[----:B------:R-:W-:Y:S02]  /*9350*/  USEL UR8, URZ, 0x1, !UP1 ;  /* 0x000000013f087887 */ /* 0x000fe4000c800000 */
[----:B------:R-:W-:Y:S01]  /*9360*/  PLOP3.LUT P0, PT, PT, PT, UP0, 0x80, 0x0 ;  /* 0x000000000000781c */ /* 0x000fe20003f0f008 */
[----:B------:R-:W-:Y:S01]  /*9370*/  USHF.R.U32.HI UR4, URZ, 0x1, UR5 ;  /* 0x000000013f047899 */ /* 0x000fe20008011605 */
[----:B------:R-:W-:Y:S01]  /*9380*/  IADD3 R0, R0, -UR42, RZ ;  /* 0x8000002a00007c10 */ /* 0x000fe2000fffe0ff */
[----:B------:R-:W-:Y:S02]  /*9390*/  ULOP3.LUT UR38, UR38, UR8, URZ, 0x3c, !UPT ;  /* 0x0000000826267292 */ /* 0x000fe4000f8e3c3f */
[----:B------:R-:W-:-:S02]  /*93a0*/  UIMAD UR39, UR4, -0x3, UR39 ;  /* 0xfffffffd042778a4 */ /* 0x000fc4000f8e0227 */
[----:B------:R-:W-:Y:S01]  /*93b0*/  @UP2 ULOP3.LUT UR38, UR38, 0x1, UR4, 0x78, !UPT ;  /* 0x0000000126262892 */ /* 0x000fe2000f8e7804 */
[----:B------:R-:W-:-:S05]  /*93c0*/  UMOV UR41, 0xffffffff ;  /* 0xffffffff00297882 */ /* 0x000fca0000000000 */
[----:B------:R-:W-:Y:S06]  /*93d0*/  @P0 BRA `(.L_x_34) ;  /* 0x000000d4007c0947 */ /* 0x000fec0003800000 */
[----:B------:R-:W-:Y:S01]  /*93e0*/  FSETP.NEU.AND P0, PT, R16, RZ, PT ;  /* 0x000000ff1000720b */ /* 0x000fe20003f0d000 */
[----:B------:R-:W-:Y:S01]  /*93f0*/  ULDC.64 UR8, c[0x0][0x5c8] ;  /* 0x0001720000087ab9 */ /* 0x000fe20000000a00 */
[----:B------:R-:W-:Y:S01]  /*9400*/  ISETP.GT.AND P3, PT, R153, RZ, PT ;  /* 0x000000ff9900720c */ /* 0x000fe20003f64270 */
[----:B------:R-:W-:Y:S01]  /*9410*/  UIMAD UR4, UR7, UR8, URZ ;  /* 0x00000008070472a4 */ /* 0x000fe2000f8e023f */
[----:B------:R-:W-:Y:S01]  /*9420*/  IMAD.U32 R10, RZ, RZ, UR9 ;  /* 0x00000009ff0a7e24 */ /* 0x000fe2000f8e00ff */
[----:B------:R-:W-:Y:S01]  /*9430*/  BSSY B0, `(.L_x_34) ;  /* 0x0000d59000007945 */ /* 0x000fe20003800000 */
[----:B------:R-:W-:Y:S01]  /*9440*/  IMAD.WIDE.U32 R6, R3, UR8, R6 ;  /* 0x0000000803067c25 */ /* 0x000fe2000f8e0006 */
[----:B------:R-:W-:-:S03]  /*9450*/  ISETP.GT.AND P1, PT, R0, RZ, P3 ;  /* 0x000000ff0000720c */ /* 0x000fc60001f24270 */
[----:B------:R-:W-:-:S05]  /*9460*/  IMAD R10, R3, R10, UR4 ;  /* 0x00000004030a7e24 */ /* 0x000fca000f8e020a */
[----:B------:R-:W-:Y:S01]  /*9470*/  IADD3 R10, R7, R10, RZ ;  /* 0x0000000a070a7210 */ /* 0x000fe20007ffe0ff */
[----:B------:R-:W-:Y:S06]  /*9480*/  @!P0 BRA `(.L_x_35) ;  /* 0x0000009400188947 */ /* 0x000fec0003800000 */
[----:B------:R-:W0:Y:S01]  /*9490*/  LDC.64 R22, c[0x0][0x5b8] ;  /* 0x00016e00ff167b82 */ /* 0x000e220000000a00 */
[----:B------:R-:W2:Y:S01]  /*94a0*/  LDL.LU R11, [R1] ;  /* 0x00000000010b7983 */ /* 0x000ea20000300800 */
[----:B------:R-:W-:-:S06]  /*94b0*/  ULDC.64 UR4, c[0x0][0x5c0] ;  /* 0x0001700000047ab9 */ /* 0x000fcc0000000a00 */
[----:B------:R-:W1:Y:S08]  /*94c0*/  LDC.64 R14, c[0x0][0x5b0] ;  /* 0x00016c00ff0e7b82 */ /* 0x000e700000000a00 */
[----:B------:R-:W3:Y:S01]  /*94d0*/  LDC.64 R12, c[0x0][0x5a8] ;  /* 0x00016a00ff0c7b82 */ /* 0x000ee20000000a00 */
[C---:B0-----:R-:W-:Y:S02]  /*94e0*/  IMAD R159, R22.reuse, UR10, RZ ;  /* 0x0000000a169f7c24 */ /* 0x041fe4000f8e02ff */
[----:B------:R-:W-:-:S04]  /*94f0*/  IMAD.WIDE.U32 R154, R22, UR43, R18 ;  /* 0x0000002b169a7c25 */ /* 0x000fc8000f8e0012 */
[----:B------:R-:W-:Y:S01]  /*9500*/  IMAD R159, R23, UR43, R159 ;  /* 0x0000002b179f7c24 */ /* 0x000fe2000f8e029f */
[----:B------:R-:W-:Y:S01]  /*9510*/  MOV R20, R154 ;  /* 0x0000009a00147202 */ /* 0x000fe20000000f00 */
[----:B-1----:R-:W-:Y:S02]  /*9520*/  IMAD R158, R14, UR7, RZ ;  /* 0x000000070e9e7c24 */ /* 0x002fe4000f8e02ff */
[----:B------:R-:W-:Y:S02]  /*9530*/  IMAD.IADD R21, R155, 0x1, R159 ;  /* 0x000000019b157824 */ /* 0x000fe400078e029f */
[C---:B------:R-:W-:Y:S02]  /*9540*/  IMAD R158, R3.reuse, R15, R158 ;  /* 0x0000000f039e7224 */ /* 0x040fe400078e029e */
[----:B------:R-:W-:-:S04]  /*9550*/  IMAD.WIDE.U32 R4, R3, R14, R20 ;  /* 0x0000000e03047225 */ /* 0x000fc800078e0014 */
[----:B------:R-:W-:Y:S01]  /*9560*/  IMAD.IADD R5, R5, 0x1, R158 ;  /* 0x0000000105057824 */ /* 0x000fe200078e029e */
[----:B---3--:R-:W-:-:S04]  /*9570*/  LEA R8, P0, R4, R12, 0x2 ;  /* 0x0000000c04087211 */ /* 0x008fc800078010ff */
[----:B------:R-:W-:-:S05]  /*9580*/  LEA.HI.X R9, R4, R13, R5, 0x2, P0 ;  /* 0x0000000d04097211 */ /* 0x000fca00000f1405 */
[----:B------:R-:W3:Y:S01]  /*9590*/  @P1 LDG.E.LTC128B R23, desc[UR36][R8.64] ;  /* 0x0000002408171981 */ /* 0x000ee2000c1e1920 */
[C---:B------:R-:W-:Y:S01]  /*95a0*/  LEA R4, P0, R6.reuse, UR4, 0x2 ;  /* 0x0000000406047c11 */ /* 0x040fe2000f8010ff */
[----:B------:R-:W-:Y:S03]  /*95b0*/  BSSY B1, `(.L_x_36) ;  /* 0x000000e000017945 */ /* 0x000fe60003800000 */
[----:B------:R-:W-:Y:S01]  /*95c0*/  LEA.HI.X R5, R6, UR5, R10, 0x2, P0 ;  /* 0x0000000506057c11 */ /* 0x000fe200080f140a */
[----:B---3--:R-:W-:-:S04]  /*95d0*/  FMUL R6, R23, R16 ;  /* 0x0000001017067220 */ /* 0x008fc80000400000 */
[----:B--2---:R-:W-:-:S05]  /*95e0*/  FFMA R6, R11, R2, R6 ;  /* 0x000000020b067223 */ /* 0x004fca0000000006 */
[----:B------:R0:W-:Y:S02]  /*95f0*/  @P1 STG.E desc[UR36][R4.64], R6 ;  /* 0x0000000604001986 */ /* 0x0001e4000c101924 */
[----:B0-----:R-:W-:-:S05]  /*9600*/  IMAD.WIDE.U32 R6, R3, R14, R18 ;  /* 0x0000000e03067225 */ /* 0x001fca00078e0012 */
[----:B------:R-:W-:-:S03]  /*9610*/  IADD3 R7, R158, R7, RZ ;  /* 0x000000079e077210 */ /* 0x000fc60007ffe0ff */
[----:B------:R-:W-:-:S04]  /*9620*/  IMAD.WIDE.U32 R6, R22, UR43, R6 ;  /* 0x0000002b16067c25 */ /* 0x000fc8000f8e0006 */
[----:B------:R-:W-:Y:S01]  /*9630*/  IMAD.IADD R7, R159, 0x1, R7 ;  /* 0x000000019f077824 */ /* 0x000fe200078e0207 */
[----:B------:R-:W-:-:S04]  /*9640*/  LEA R10, P0, R6, R12, 0x2 ;  /* 0x0000000c060a7211 */ /* 0x000fc800078010ff */
[----:B------:R-:W-:Y:S02]  /*9650*/  LEA.HI.X R11, R6, R13, R7, 0x2, P0 ;  /* 0x0000000d060b7211 */ /* 0x000fe400000f1407 */
[----:B------:R-:W-:-:S13]  /*9660*/  ISETP.GT.AND P0, PT, R0, 0x1, P3 ;  /* 0x000000010000780c */ /* 0x000fda0001f04270 */
[----:B------:R-:W-:Y:S05]  /*9670*/  @!P0 BRA `(.L_x_37) ;  /* 0x0000000000048947 */ /* 0x000fea0003800000 */
[----:B------:R0:W5:Y:S02]  /*9680*/  LDG.E.LTC128B R23, desc[UR36][R10.64+0x4] ;  /* 0x000004240a177981 */ /* 0x000164000c1e1920 */
.L_x_37:
[----:B------:R-:W-:Y:S05]  /*9690*/  BSYNC B1 ;  /* 0x0000000000017941 */ /* 0x000fea0003800000 */
.L_x_36:
[----:B------:R-:W2:Y:S01]  /*96a0*/  LDL.LU R7, [R1+0x4] ;  /* 0x0000040001077983 */ /* 0x000ea20000300800 */
[----:B-----5:R-:W-:Y:S01]  /*96b0*/  FMUL R6, R23, R16 ;  /* 0x0000001017067220 */ /* 0x020fe20000400000 */
[C---:B------:R-:W-:Y:S02]  /*96c0*/  SHF.L.U64.HI R157, R14.reuse, 0x3, R15 ;  /* 0x000000030e9d7819 */ /* 0x040fe4000001020f */
[----:B------:R-:W-:Y:S01]  /*96d0*/  SHF.L.U32 R156, R14, 0x3, RZ ;  /* 0x000000030e9c7819 */ /* 0x000fe200000006ff */
[----:B------:R-:W3:Y:S01]  /*96e0*/  LDL.LU R161, [R1+0x8] ;  /* 0x0000080001a17983 */ /* 0x000ee20000300800 */
[----:B------:R-:W-:Y:S01]  /*96f0*/  ISETP.GT.AND P1, PT, R153, 0x8, PT ;  /* 0x000000089900780c */ /* 0x000fe20003f24270 */
[----:B--2---:R-:W-:-:S05]  /*9700*/  FFMA R6, R7, R2, R6 ;  /* 0x0000000207067223 */ /* 0x004fca0000000006 */
[----:B------:R1:W-:Y:S01]  /*9710*/  @P0 STG.E desc[UR36][R4.64+0x4], R6 ;  /* 0x0000040604000986 */ /* 0x0003e2000c101924 */
[----:B------:R-:W-:Y:S01]  /*9720*/  ISETP.GT.AND P0, PT, R0, RZ, P1 ;  /* 0x000000ff0000720c */ /* 0x000fe20000f04270 */
[----:B-1----:R-:W-:-:S04]  /*9730*/  IMAD.WIDE.U32 R6, R3, R14, R156 ;  /* 0x0000000e03067225 */ /* 0x002fc800078e009c */
[----:B------:R-:W-:Y:S01]  /*9740*/  IMAD.IADD R158, R158, 0x1, R7 ;  /* 0x000000019e9e7824 */ /* 0x000fe200078e0207 */
[----:B------:R-:W-:-:S04]  /*9750*/  IADD3 R7, P2, R154, R6, RZ ;  /* 0x000000069a077210 */ /* 0x000fc80007f5e0ff */
[----:B------:R-:W-:Y:S02]  /*9760*/  IADD3.X R9, R158, R21, RZ, P2, !PT ;  /* 0x000000159e097210 */ /* 0x000fe400017fe4ff */
[----:B------:R-:W-:-:S04]  /*9770*/  LEA R8, P2, R7, R12, 0x2 ;  /* 0x0000000c07087211 */ /* 0x000fc800078410ff */
[----:B------:R-:W-:-:S05]  /*9780*/  LEA.HI.X R9, R7, R13, R9, 0x2, P2 ;  /* 0x0000000d07097211 */ /* 0x000fca00010f1409 */
[----:B------:R1:W2:Y:S01]  /*9790*/  @P0 LDG.E.LTC128B R23, desc[UR36][R8.64] ;  /* 0x0000002408170981 */ /* 0x0002a2000c1e1920 */
[----:B------:R-:W-:Y:S01]  /*97a0*/  IADD3 R6, P2, R18, R6, RZ ;  /* 0x0000000612067210 */ /* 0x000fe20007f5e0ff */
[----:B------:R-:W-:Y:S01]  /*97b0*/  IMAD.U32 R160, RZ, RZ, UR8 ;  /* 0x00000008ffa07e24 */ /* 0x000fe2000f8e00ff */
[----:B------:R-:W-:Y:S01]  /*97c0*/  ISETP.GT.AND P4, PT, R0, 0x1, P1 ;  /* 0x000000010000780c */ /* 0x000fe20000f84270 */
[----:B------:R-:W-:Y:S02]  /*97d0*/  BSSY B1, `(.L_x_38) ;  /* 0x0000011000017945 */ /* 0x000fe40003800000 */
[----:B------:R-:W-:Y:S01]  /*97e0*/  IMAD.X R7, R19, 0x1, R158, P2 ;  /* 0x0000000113077824 */ /* 0x000fe200010e069e */
[----:B------:R-:W-:Y:S02]  /*97f0*/  MOV R158, UR9 ;  /* 0x00000009009e7c02 */ /* 0x000fe40008000f00 */
[----:B------:R-:W-:Y:S01]  /*9800*/  SHF.L.U32 R160, R160, 0x5, RZ ;  /* 0x00000005a0a07819 */ /* 0x000fe200000006ff */
[----:B------:R-:W-:-:S05]  /*9810*/  IMAD.WIDE.U32 R6, R22, UR43, R6 ;  /* 0x0000002b16067c25 */ /* 0x000fca000f8e0006 */
[----:B------:R-:W-:Y:S02]  /*9820*/  IADD3 R7, R159, R7, RZ ;  /* 0x000000079f077210 */ /* 0x000fe40007ffe0ff */
[----:B-1----:R-:W-:-:S04]  /*9830*/  LEA R8, P2, R6, R12, 0x2 ;  /* 0x0000000c06087211 */ /* 0x002fc800078410ff */
[----:B------:R-:W-:Y:S01]  /*9840*/  LEA.HI.X R9, R6, R13, R7, 0x2, P2 ;  /* 0x0000000d06097211 */ /* 0x000fe200010f1407 */
[----:B------:R-:W-:-:S05]  /*9850*/  IMAD.U32 R6, RZ, RZ, UR8 ;  /* 0x00000008ff067e24 */ /* 0x000fca000f8e00ff */
[----:B------:R-:W-:Y:S01]  /*9860*/  SHF.L.U64.HI R158, R6, 0x5, R158 ;  /* 0x00000005069e7819 */ /* 0x000fe2000001029e */
[----:B--2---:R-:W-:-:S04]  /*9870*/  FMUL R6, R23, R16 ;  /* 0x0000001017067220 */ /* 0x004fc80000400000 */
[----:B---3--:R-:W-:Y:S01]  /*9880*/  FFMA R161, R161, R2, R6 ;  /* 0x00000002a1a17223 */ /* 0x008fe20000000006 */
[----:B------:R-:W-:-:S05]  /*9890*/  IADD3 R6, P2, R160, R4, RZ ;  /* 0x00000004a0067210 */ /* 0x000fca0007f5e0ff */
[----:B------:R-:W-:-:S05]  /*98a0*/  IMAD.X R7, R158, 0x1, R5, P2 ;  /* 0x000000019e077824 */ /* 0x000fca00010e0605 */
[----:B------:R1:W-:Y:S01]  /*98b0*/  @P0 STG.E desc[UR36][R6.64], R161 ;  /* 0x000000a106000986 */ /* 0x0003e2000c101924 */
[----:B------:R-:W-:Y:S05]  /*98c0*/  @!P4 BRA `(.L_x_39) ;  /* 0x000000000004c947 */ /* 0x000fea0003800000 */
[----:B------:R2:W5:Y:S02]  /*98d0*/  LDG.E.LTC128B R23, desc[UR36][R8.64+0x4] ;  /* 0x0000042408177981 */ /* 0x000564000c1e1920 */
.L_x_39:
[----:B------:R-:W-:Y:S05]  /*98e0*/  BSYNC B1 ;  /* 0x0000000000017941 */ /* 0x000fea0003800000 */
.L_x_38:
[----:B------:R-:W3:Y:S01]  /*98f0*/  LDL.LU R162, [R1+0xc] ;  /* 0x00000c0001a27983 */ /* 0x000ee20000300800 */
[----:B-1---5:R-:W-:Y:S01]  /*9900*/  FMUL R161, R23, R16 ;  /* 0x0000001017a17220 */ /* 0x022fe20000400000 */
[----:B------:R-:W-:Y:S01]  /*9910*/  ISETP.GT.AND P0, PT, R0, 0x8, P3 ;  /* 0x000000080000780c */ /* 0x000fe20001f04270 */
[----:B------:R-:W-:Y:S02]  /*9920*/  BSSY B1, `(.L_x_40) ;  /* 0x0000005000017945 */ /* 0x000fe40003800000 */
[----:B---3--:R-:W-:-:S05]  /*9930*/  FFMA R161, R162, R2, R161 ;  /* 0x00000002a2a17223 */ /* 0x008fca00000000a1 */
[----:B------:R1:W-:Y:S05]  /*9940*/  @P4 STG.E desc[UR36][R6.64+0x4], R161 ;  /* 0x000004a106004986 */ /* 0x0003ea000c101924 */
[----:B------:R-:W-:Y:S05]  /*9950*/  @!P0 BRA `(.L_x_41) ;  /* 0x0000000000048947 */ /* 0x000fea0003800000 */
[----:B------:R3:W5:Y:S02]  /*9960*/  LDG.E.LTC128B R23, desc[UR36][R10.64+0x20] ;  /* 0x000020240a177981 */ /* 0x000764000c1e1920 */
.L_x_41:
[----:B------:R-:W-:Y:S05]  /*9970*/  BSYNC B1 ;  /* 0x0000000000017941 */ /* 0x000fea0003800000 */
.L_x_40:
[----:B------:R-:W4:Y:S01]  /*9980*/  LDL.LU R162, [R1+0x10] ;  /* 0x0000100001a27983 */ /* 0x000f220000300800 */
[----:B-1---5:R-:W-:Y:S01]  /*9990*/  FMUL R161, R23, R16 ;  /* 0x0000001017a17220 */ /* 0x022fe20000400000 */
[----:B------:R-:W-:Y:S01]  /*99a0*/  ISETP.GT.AND P2, PT, R0, 0x9, P3 ;  /* 0x000000090000780c */ /* 0x000fe20001f44270 */
[----:B------:R-:W-:Y:S02]  /*99b0*/  BSSY B1, `(.L_x_42) ;  /* 0x0000005000017945 */ /* 0x000fe40003800000 */
[----:B----4-:R-:W-:-:S05]  /*99c0*/  FFMA R161, R162, R2, R161 ;  /* 0x00000002a2a17223 */ /* 0x010fca00000000a1 */
[----:B------:R1:W-:Y:S05]  /*99d0*/  @P0 STG.E desc[UR36][R4.64+0x20], R161 ;  /* 0x000020a104000986 */ /* 0x0003ea000c101924 */
[----:B------:R-:W-:Y:S05]  /*99e0*/  @!P2 BRA `(.L_x_43) ;  /* 0x000000000004a947 */ /* 0x000fea0003800000 */
[----:B------:R4:W5:Y:S02]  /*99f0*/  LDG.E.LTC128B R23, desc[UR36][R10.64+0x24] ;  /* 0x000024240a177981 */ /* 0x000964000c1e1920 */
.L_x_43:
[----:B------:R-:W-:Y:S05]  /*9a00*/  BSYNC B1 ;  /* 0x0000000000017941 */ /* 0x000fea0003800000 */
.L_x_42:
[----:B------:R-:W2:Y:S01]  /*9a10*/  LDL.LU R162, [R1+0x14] ;  /* 0x0000140001a27983 */ /* 0x000ea20000300800 */
[----:B-1---5:R-:W-:Y:S01]  /*9a20*/  FMUL R161, R23, R16 ;  /* 0x0000001017a17220 */ /* 0x022fe20000400000 */
[----:B------:R-:W-:Y:S01]  /*9a30*/  ISETP.GT.AND P0, PT, R0, 0x8, P1 ;  /* 0x000000080000780c */ /* 0x000fe20000f04270 */
[----:B------:R-:W-:Y:S02]  /*9a40*/  BSSY B1, `(.L_x_44) ;  /* 0x0000005000017945 */ /* 0x000fe40003800000 */
[----:B--2---:R-:W-:-:S05]  /*9a50*/  FFMA R161, R162, R2, R161 ;  /* 0x00000002a2a17223 */ /* 0x004fca00000000a1 */
[----:B------:R1:W-:Y:S05]  /*9a60*/  @P2 STG.E desc[UR36][R4.64+0x24], R161 ;  /* 0x000024a104002986 */ /* 0x0003ea000c101924 */
[----:B------:R-:W-:Y:S05]  /*9a70*/  @!P0 BRA `(.L_x_45) ;  /* 0x0000000000048947 */ /* 0x000fea0003800000 */
[----:B------:R2:W5:Y:S02]  /*9a80*/  LDG.E.LTC128B R23, desc[UR36][R8.64+0x20] ;  /* 0x0000202408177981 */ /* 0x000564000c1e1920 */
.L_x_45:
[----:B------:R-:W-:Y:S05]  /*9a90*/  BSYNC B1 ;  /* 0x0000000000017941 */ /* 0x000fea0003800000 */
.L_x_44:
        /* <DEDUP_REMOVED lines=8> */
.L_x_47:
[----:B------:R-:W-:Y:S05]  /*9b20*/  BSYNC B1 ;  /* 0x0000000000017941 */ /* 0x000fea0003800000 */
.L_x_46:
        /* <DEDUP_REMOVED lines=8> */
.L_x_49:
[----:B------:R-:W-:Y:S05]  /*9bb0*/  BSYNC B1 ;  /* 0x0000000000017941 */ /* 0x000fea0003800000 */
.L_x_48:
        /* <DEDUP_REMOVED lines=8> */
.L_x_51:
[----:B------:R-:W-:Y:S05]  /*9c40*/  BSYNC B1 ;  /* 0x0000000000017941 */ /* 0x000fea0003800000 */
.L_x_50:
        /* <DEDUP_REMOVED lines=8> */
.L_x_53:
[----:B------:R-:W-:Y:S05]  /*9cd0*/  BSYNC B1 ;  /* 0x0000000000017941 */ /* 0x000fea0003800000 */
.L_x_52:
        /* <DEDUP_REMOVED lines=8> */
.L_x_55:
[----:B------:R-:W-:Y:S05]  /*9d60*/  BSYNC B1 ;  /* 0x0000000000017941 */ /* 0x000fea0003800000 */
.L_x_54:
        /* <DEDUP_REMOVED lines=8> */
.L_x_57:
[----:B------:R-:W-:Y:S05]  /*9df0*/  BSYNC B1 ;  /* 0x0000000000017941 */ /* 0x000fea0003800000 */
.L_x_56:
        /* <DEDUP_REMOVED lines=8> */
.L_x_59:
[----:B------:R-:W-:Y:S05]  /*9e80*/  BSYNC B1 ;  /* 0x0000000000017941 */ /* 0x000fea0003800000 */
.L_x_58:
        /* <DEDUP_REMOVED lines=8> */
.L_x_61:
[----:B------:R-:W-:Y:S05]  /*9f10*/  BSYNC B1 ;  /* 0x0000000000017941 */ /* 0x000fea0003800000 */
.L_x_60:
        /* <DEDUP_REMOVED lines=8> */
.L_x_63:
[----:B------:R-:W-:Y:S05]  /*9fa0*/  BSYNC B1 ;  /* 0x0000000000017941 */ /* 0x000fea0003800000 */
.L_x_62:
        /* <DEDUP_REMOVED lines=8> */
.L_x_65:
[----:B------:R-:W-:Y:S05]  /*a030*/  BSYNC B1 ;  /* 0x0000000000017941 */ /* 0x000fea0003800000 */
.L_x_64:
        /* <DEDUP_REMOVED lines=8> */
.L_x_67:
[----:B------:R-:W-:Y:S05]  /*a0c0*/  BSYNC B1 ;  /* 0x0000000000017941 */ /* 0x000fea0003800000 */
.L_x_66:
        /* <DEDUP_REMOVED lines=8> */
.L_x_69:
[----:B------:R-:W-:Y:S05]  /*a150*/  BSYNC B1 ;  /* 0x0000000000017941 */ /* 0x000fea0003800000 */
.L_x_68:
        /* <DEDUP_REMOVED lines=8> */
.L_x_71:
[----:B------:R-:W-:Y:S05]  /*a1e0*/  BSYNC B1 ;  /* 0x0000000000017941 */ /* 0x000fea0003800000 */
.L_x_70:
        /* <DEDUP_REMOVED lines=8> */
.L_x_73:
[----:B------:R-:W-:Y:S05]  /*a270*/  BSYNC B1 ;  /* 0x0000000000017941 */ /* 0x000fea0003800000 */
.L_x_72:
        /* <DEDUP_REMOVED lines=8> */
.L_x_75:
[----:B------:R-:W-:Y:S05]  /*a300*/  BSYNC B1 ;  /* 0x0000000000017941 */ /* 0x000fea0003800000 */
.L_x_74:
        /* <DEDUP_REMOVED lines=8> */
.L_x_77:
[----:B------:R-:W-:Y:S05]  /*a390*/  BSYNC B1 ;  /* 0x0000000000017941 */ /* 0x000fea0003800000 */
.L_x_76:
        /* <DEDUP_REMOVED lines=8> */
.L_x_79:
[----:B------:R-:W-:Y:S05]  /*a420*/  BSYNC B1 ;  /* 0x0000000000017941 */ /* 0x000fea0003800000 */
.L_x_78:
        /* <DEDUP_REMOVED lines=8> */
.L_x_81:
[----:B------:R-:W-:Y:S05]  /*a4b0*/  BSYNC B1 ;  /* 0x0000000000017941 */ /* 0x000fea0003800000 */
.L_x_80:
        /* <DEDUP_REMOVED lines=8> */
.L_x_83:
[----:B------:R-:W-:Y:S05]  /*a540*/  BSYNC B1 ;  /* 0x0000000000017941 */ /* 0x000fea0003800000 */
.L_x_82:
        /* <DEDUP_REMOVED lines=8> */
.L_x_85:
[----:B------:R-:W-:Y:S05]  /*a5d0*/  BSYNC B1 ;  /* 0x0000000000017941 */ /* 0x000fea0003800000 */
.L_x_84:
        /* <DEDUP_REMOVED lines=8> */
.L_x_87:
[----:B------:R-:W-:Y:S05]  /*a660*/  BSYNC B1 ;  /* 0x0000000000017941 */ /* 0x000fea0003800000 */
.L_x_86:
        /* <DEDUP_REMOVED lines=8> */
.L_x_89:
[----:B------:R-:W-:Y:S05]  /*a6f0*/  BSYNC B1 ;  /* 0x0000000000017941 */ /* 0x000fea0003800000 */
.L_x_88:
        /* <DEDUP_REMOVED lines=8> */
.L_x_91:
[----:B------:R-:W-:Y:S05]  /*a780*/  BSYNC B1 ;  /* 0x0000000000017941 */ /* 0x000fea0003800000 */
.L_x_90:
        /* <DEDUP_REMOVED lines=8> */
.L_x_93:
[----:B------:R-:W-:Y:S05]  /*a810*/  BSYNC B1 ;  /* 0x0000000000017941 */ /* 0x000fea0003800000 */
.L_x_92:
        /* <DEDUP_REMOVED lines=8> */
.L_x_95:
[----:B------:R-:W-:Y:S05]  /*a8a0*/  BSYNC B1 ;  /* 0x0000000000017941 */ /* 0x000fea0003800000 */
.L_x_94:
        /* <DEDUP_REMOVED lines=8> */
.L_x_97:
[----:B------:R-:W-:Y:S05]  /*a930*/  BSYNC B1 ;  /* 0x0000000000017941 */ /* 0x000fea0003800000 */
.L_x_96:
        /* <DEDUP_REMOVED lines=8> */
.L_x_99:
[----:B------:R-:W-:Y:S05]  /*a9c0*/  BSYNC B1 ;  /* 0x0000000000017941 */ /* 0x000fea0003800000 */
.L_x_98:
        /* <DEDUP_REMOVED lines=8> */
.L_x_101:
[----:B------:R-:W-:Y:S05]  /*aa50*/  BSYNC B1 ;  /* 0x0000000000017941 */ /* 0x000fea0003800000 */
.L_x_100:
        /* <DEDUP_REMOVED lines=8> */
.L_x_103:
[----:B------:R-:W-:Y:S05]  /*aae0*/  BSYNC B1 ;  /* 0x0000000000017941 */ /* 0x000fea0003800000 */
.L_x_102:
        /* <DEDUP_REMOVED lines=8> */
.L_x_105:
[----:B------:R-:W-:Y:S05]  /*ab70*/  BSYNC B1 ;  /* 0x0000000000017941 */ /* 0x000fea0003800000 */
.L_x_104:
        /* <DEDUP_REMOVED lines=8> */
.L_x_107:
[----:B------:R-:W-:Y:S05]  /*ac00*/  BSYNC B1 ;  /* 0x0000000000017941 */ /* 0x000fea0003800000 */
.L_x_106:
        /* <DEDUP_REMOVED lines=8> */
.L_x_109:
[----:B------:R-:W-:Y:S05]  /*ac90*/  BSYNC B1 ;  /* 0x0000000000017941 */ /* 0x000fea0003800000 */
.L_x_108:
        /* <DEDUP_REMOVED lines=8> */
.L_x_111:
[----:B------:R-:W-:Y:S05]  /*ad20*/  BSYNC B1 ;  /* 0x0000000000017941 */ /* 0x000fea0003800000 */
.L_x_110:
        /* <DEDUP_REMOVED lines=8> */
.L_x_113:
[----:B------:R-:W-:Y:S05]  /*adb0*/  BSYNC B1 ;  /* 0x0000000000017941 */ /* 0x000fea0003800000 */
.L_x_112:
        /* <DEDUP_REMOVED lines=8> */
.L_x_115:
[----:B------:R-:W-:Y:S05]  /*ae40*/  BSYNC B1 ;  /* 0x0000000000017941 */ /* 0x000fea0003800000 */
.L_x_114:
        /* <DEDUP_REMOVED lines=8> */
.L_x_117:
[----:B------:R-:W-:Y:S05]  /*aed0*/  BSYNC B1 ;  /* 0x0000000000017941 */ /* 0x000fea0003800000 */
.L_x_116:
        /* <DEDUP_REMOVED lines=8> */
.L_x_119:
[----:B------:R-:W-:Y:S05]  /*af60*/  BSYNC B1 ;  /* 0x0000000000017941 */ /* 0x000fea0003800000 */
.L_x_118:
        /* <DEDUP_REMOVED lines=8> */
.L_x_121:
[----:B------:R-:W-:Y:S05]  /*aff0*/  BSYNC B1 ;  /* 0x0000000000017941 */ /* 0x000fea0003800000 */
.L_x_120:
        /* <DEDUP_REMOVED lines=8> */
.L_x_123:
[----:B------:R-:W-:Y:S05]  /*b080*/  BSYNC B1 ;  /* 0x0000000000017941 */ /* 0x000fea0003800000 */
.L_x_122:
        /* <DEDUP_REMOVED lines=8> */
.L_x_125:
[----:B------:R-:W-:Y:S05]  /*b110*/  BSYNC B1 ;  /* 0x0000000000017941 */ /* 0x000fea0003800000 */
.L_x_124:
        /* <DEDUP_REMOVED lines=8> */
.L_x_127:
[----:B------:R-:W-:Y:S05]  /*b1a0*/  BSYNC B1 ;  /* 0x0000000000017941 */ /* 0x000fea0003800000 */
.L_x_126:
        /* <DEDUP_REMOVED lines=8> */
.L_x_129:
[----:B------:R-:W-:Y:S05]  /*b230*/  BSYNC B1 ;  /* 0x0000000000017941 */ /* 0x000fea0003800000 */
.L_x_128:
        /* <DEDUP_REMOVED lines=8> */
.L_x_131:
[----:B------:R-:W-:Y:S05]  /*b2c0*/  BSYNC B1 ;  /* 0x0000000000017941 */ /* 0x000fea0003800000 */
.L_x_130:
        /* <DEDUP_REMOVED lines=8> */
.L_x_133:
[----:B------:R-:W-:Y:S05]  /*b350*/  BSYNC B1 ;  /* 0x0000000000017941 */ /* 0x000fea0003800000 */
.L_x_132:
        /* <DEDUP_REMOVED lines=8> */
.L_x_135:
[----:B------:R-:W-:Y:S05]  /*b3e0*/  BSYNC B1 ;  /* 0x0000000000017941 */ /* 0x000fea0003800000 */
.L_x_134:
        /* <DEDUP_REMOVED lines=8> */
.L_x_137:
[----:B------:R-:W-:Y:S05]  /*b470*/  BSYNC B1 ;  /* 0x0000000000017941 */ /* 0x000fea0003800000 */
.L_x_136:
        /* <DEDUP_REMOVED lines=8> */
.L_x_139:
[----:B------:R-:W-:Y:S05]  /*b500*/  BSYNC B1 ;  /* 0x0000000000017941 */ /* 0x000fea0003800000 */
.L_x_138:
        /* <DEDUP_REMOVED lines=8> */
.L_x_141:
[----:B------:R-:W-:Y:S05]  /*b590*/  BSYNC B1 ;  /* 0x0000000000017941 */ /* 0x000fea0003800000 */
.L_x_140:
        /* <DEDUP_REMOVED lines=8> */
.L_x_143:
[----:B------:R-:W-:Y:S05]  /*b620*/  BSYNC B1 ;  /* 0x0000000000017941 */ /* 0x000fea0003800000 */
.L_x_142:
        /* <DEDUP_REMOVED lines=8> */
.L_x_145:
[----:B------:R-:W-:Y:S05]  /*b6b0*/  BSYNC B1 ;  /* 0x0000000000017941 */ /* 0x000fea0003800000 */
.L_x_144:
        /* <DEDUP_REMOVED lines=8> */
.L_x_147:
[----:B------:R-:W-:Y:S05]  /*b740*/  BSYNC B1 ;  /* 0x0000000000017941 */ /* 0x000fea0003800000 */
.L_x_146:
        /* <DEDUP_REMOVED lines=8> */
.L_x_149:
[----:B------:R-:W-:Y:S05]  /*b7d0*/  BSYNC B1 ;  /* 0x0000000000017941 */ /* 0x000fea0003800000 */
.L_x_148:
        /* <DEDUP_REMOVED lines=8> */
.L_x_151:
[----:B------:R-:W-:Y:S05]  /*b860*/  BSYNC B1 ;  /* 0x0000000000017941 */ /* 0x000fea0003800000 */
.L_x_150:
        /* <DEDUP_REMOVED lines=8> */
.L_x_153:
[----:B------:R-:W-:Y:S05]  /*b8f0*/  BSYNC B1 ;  /* 0x0000000000017941 */ /* 0x000fea0003800000 */
.L_x_152:
        /* <DEDUP_REMOVED lines=8> */
.L_x_155:
[----:B------:R-:W-:Y:S05]  /*b980*/  BSYNC B1 ;  /* 0x0000000000017941 */ /* 0x000fea0003800000 */
.L_x_154:
        /* <DEDUP_REMOVED lines=8> */
.L_x_157:
[----:B------:R-:W-:Y:S05]  /*ba10*/  BSYNC B1 ;  /* 0x0000000000017941 */ /* 0x000fea0003800000 */
.L_x_156:
        /* <DEDUP_REMOVED lines=8> */
.L_x_159:
[----:B------:R-:W-:Y:S05]  /*baa0*/  BSYNC B1 ;  /* 0x0000000000017941 */ /* 0x000fea0003800000 */
.L_x_158:
        /* <DEDUP_REMOVED lines=8> */
.L_x_161:
[----:B------:R-:W-:Y:S05]  /*bb30*/  BSYNC B1 ;  /* 0x0000000000017941 */ /* 0x000fea0003800000 */
.L_x_160:
        /* <DEDUP_REMOVED lines=8> */
.L_x_163:
[----:B------:R-:W-:Y:S05]  /*bbc0*/  BSYNC B1 ;  /* 0x0000000000017941 */ /* 0x000fea0003800000 */
.L_x_162:
        /* <DEDUP_REMOVED lines=8> */
.L_x_165:
[----:B------:R-:W-:Y:S05]  /*bc50*/  BSYNC B1 ;  /* 0x0000000000017941 */ /* 0x000fea0003800000 */
.L_x_164:
        /* <DEDUP_REMOVED lines=8> */
.L_x_167:
[----:B------:R-:W-:Y:S05]  /*bce0*/  BSYNC B1 ;  /* 0x0000000000017941 */ /* 0x000fea0003800000 */
.L_x_166:
        /* <DEDUP_REMOVED lines=8> */
.L_x_169:
[----:B------:R-:W-:Y:S05]  /*bd70*/  BSYNC B1 ;  /* 0x0000000000017941 */ /* 0x000fea0003800000 */
.L_x_168:
        /* <DEDUP_REMOVED lines=8> */
.L_x_171:
[----:B------:R-:W-:Y:S05]  /*be00*/  BSYNC B1 ;  /* 0x0000000000017941 */ /* 0x000fea0003800000 */
.L_x_170:
        /* <DEDUP_REMOVED lines=8> */
.L_x_173:
[----:B------:R-:W-:Y:S05]  /*be90*/  BSYNC B1 ;  /* 0x0000000000017941 */ /* 0x000fea0003800000 */
.L_x_172:
        /* <DEDUP_REMOVED lines=8> */
.L_x_175:
[----:B------:R-:W-:Y:S05]  /*bf20*/  BSYNC B1 ;  /* 0x0000000000017941 */ /* 0x000fea0003800000 */
.L_x_174:
        /* <DEDUP_REMOVED lines=8> */
.L_x_177:
[----:B------:R-:W-:Y:S05]  /*bfb0*/  BSYNC B1 ;  /* 0x0000000000017941 */ /* 0x000fea0003800000 */
.L_x_176:
        /* <DEDUP_REMOVED lines=8> */
.L_x_179:
[----:B------:R-:W-:Y:S05]  /*c040*/  BSYNC B1 ;  /* 0x0000000000017941 */ /* 0x000fea0003800000 */
.L_x_178:
        /* <DEDUP_REMOVED lines=8> */
.L_x_181:
[----:B------:R-:W-:Y:S05]  /*c0d0*/  BSYNC B1 ;  /* 0x0000000000017941 */ /* 0x000fea0003800000 */
.L_x_180:
        /* <DEDUP_REMOVED lines=8> */
.L_x_183:
[----:B------:R-:W-:Y:S05]  /*c160*/  BSYNC B1 ;  /* 0x0000000000017941 */ /* 0x000fea0003800000 */
.L_x_182:
        /* <DEDUP_REMOVED lines=8> */
.L_x_185:
[----:B------:R-:W-:Y:S05]  /*c1f0*/  BSYNC B1 ;  /* 0x0000000000017941 */ /* 0x000fea0003800000 */
.L_x_184:
        /* <DEDUP_REMOVED lines=8> */
.L_x_187:
[----:B------:R-:W-:Y:S05]  /*c280*/  BSYNC B1 ;  /* 0x0000000000017941 */ /* 0x000fea0003800000 */
.L_x_186:
        /* <DEDUP_REMOVED lines=8> */
.L_x_189:
[----:B------:R-:W-:Y:S05]  /*c310*/  BSYNC B1 ;  /* 0x0000000000017941 */ /* 0x000fea0003800000 */
.L_x_188:
        /* <DEDUP_REMOVED lines=8> */
.L_x_191:
[----:B------:R-:W-:Y:S05]  /*c3a0*/  BSYNC B1 ;  /* 0x0000000000017941 */ /* 0x000fea0003800000 */
.L_x_190:
        /* <DEDUP_REMOVED lines=8> */
.L_x_193:
[----:B------:R-:W-:Y:S05]  /*c430*/  BSYNC B1 ;  /* 0x0000000000017941 */ /* 0x000fea0003800000 */
.L_x_192:
        /* <DEDUP_REMOVED lines=8> */
.L_x_195:
[----:B------:R-:W-:Y:S05]  /*c4c0*/  BSYNC B1 ;  /* 0x0000000000017941 */ /* 0x000fea0003800000 */
.L_x_194:
        /* <DEDUP_REMOVED lines=8> */
.L_x_197:
[----:B------:R-:W-:Y:S05]  /*c550*/  BSYNC B1 ;  /* 0x0000000000017941 */ /* 0x000fea0003800000 */
.L_x_196:
        /* <DEDUP_REMOVED lines=8> */
.L_x_199:
[----:B------:R-:W-:Y:S05]  /*c5e0*/  BSYNC B1 ;  /* 0x0000000000017941 */ /* 0x000fea0003800000 */
.L_x_198:
        /* <DEDUP_REMOVED lines=8> */
.L_x_201:
[----:B------:R-:W-:Y:S05]  /*c670*/  BSYNC B1 ;  /* 0x0000000000017941 */ /* 0x000fea0003800000 */
.L_x_200:
        /* <DEDUP_REMOVED lines=8> */
.L_x_203:
[----:B------:R-:W-:Y:S05]  /*c700*/  BSYNC B1 ;  /* 0x0000000000017941 */ /* 0x000fea0003800000 */
.L_x_202:
        /* <DEDUP_REMOVED lines=8> */
.L_x_205:
[----:B------:R-:W-:Y:S05]  /*c790*/  BSYNC B1 ;  /* 0x0000000000017941 */ /* 0x000fea0003800000 */
.L_x_204:
        /* <DEDUP_REMOVED lines=8> */
.L_x_207:
[----:B------:R-:W-:Y:S05]  /*c820*/  BSYNC B1 ;  /* 0x0000000000017941 */ /* 0x000fea0003800000 */
.L_x_206:
        /* <DEDUP_REMOVED lines=8> */
.L_x_209:
[----:B------:R-:W-:Y:S05]  /*c8b0*/  BSYNC B1 ;  /* 0x0000000000017941 */ /* 0x000fea0003800000 */
.L_x_208:
        /* <DEDUP_REMOVED lines=8> */
.L_x_211:
[----:B------:R-:W-:Y:S05]  /*c940*/  BSYNC B1 ;  /* 0x0000000000017941 */ /* 0x000fea0003800000 */
.L_x_210:
        /* <DEDUP_REMOVED lines=8> */
.L_x_213:
[----:B------:R-:W-:Y:S05]  /*c9d0*/  BSYNC B1 ;  /* 0x0000000000017941 */ /* 0x000fea0003800000 */
.L_x_212:
        /* <DEDUP_REMOVED lines=8> */
.L_x_215:
[----:B------:R-:W-:Y:S05]  /*ca60*/  BSYNC B1 ;  /* 0x0000000000017941 */ /* 0x000fea0003800000 */
.L_x_214:
        /* <DEDUP_REMOVED lines=8> */
.L_x_217:
[----:B------:R-:W-:Y:S05]  /*caf0*/  BSYNC B1 ;  /* 0x0000000000017941 */ /* 0x000fea0003800000 */
.L_x_216:
        /* <DEDUP_REMOVED lines=8> */
.L_x_219:
[----:B------:R-:W-:Y:S05]  /*cb80*/  BSYNC B1 ;  /* 0x0000000000017941 */ /* 0x000fea0003800000 */
.L_x_218:
        /* <DEDUP_REMOVED lines=8> */
.L_x_221:
[----:B------:R-:W-:Y:S05]  /*cc10*/  BSYNC B1 ;  /* 0x0000000000017941 */ /* 0x000fea0003800000 */
.L_x_220:
        /* <DEDUP_REMOVED lines=8> */
.L_x_223:
[----:B------:R-:W-:Y:S05]  /*cca0*/  BSYNC B1 ;  /* 0x0000000000017941 */ /* 0x000fea0003800000 */
.L_x_222:
        /* <DEDUP_REMOVED lines=8> */
.L_x_225:
[----:B------:R-:W-:Y:S05]  /*cd30*/  BSYNC B1 ;  /* 0x0000000000017941 */ /* 0x000fea0003800000 */
.L_x_224:
        /* <DEDUP_REMOVED lines=8> */
.L_x_227:
[----:B------:R-:W-:Y:S05]  /*cdc0*/  BSYNC B1 ;  /* 0x0000000000017941 */ /* 0x000fea0003800000 */
.L_x_226:
        /* <DEDUP_REMOVED lines=8> */
.L_x_229:
[----:B------:R-:W-:Y:S05]  /*ce50*/  BSYNC B1 ;  /* 0x0000000000017941 */ /* 0x000fea0003800000 */
.L_x_228:
        /* <DEDUP_REMOVED lines=8> */
.L_x_231:
[----:B------:R-:W-:Y:S05]  /*cee0*/  BSYNC B1 ;  /* 0x0000000000017941 */ /* 0x000fea0003800000 */
.L_x_230:
        /* <DEDUP_REMOVED lines=8> */
.L_x_233:
[----:B------:R-:W-:Y:S05]  /*cf70*/  BSYNC B1 ;  /* 0x0000000000017941 */ /* 0x000fea0003800000 */
.L_x_232:
        /* <DEDUP_REMOVED lines=8> */
.L_x_235:
[----:B------:R-:W-:Y:S05]  /*d000*/  BSYNC B1 ;  /* 0x0000000000017941 */ /* 0x000fea0003800000 */
.L_x_234:
        /* <DEDUP_REMOVED lines=8> */
.L_x_237:
[----:B------:R-:W-:Y:S05]  /*d090*/  BSYNC B1 ;  /* 0x0000000000017941 */ /* 0x000fea0003800000 */
.L_x_236:
        /* <DEDUP_REMOVED lines=8> */
.L_x_239:
[----:B------:R-:W-:Y:S05]  /*d120*/  BSYNC B1 ;  /* 0x0000000000017941 */ /* 0x000fea0003800000 */
.L_x_238:
        /* <DEDUP_REMOVED lines=8> */
.L_x_241:
[----:B------:R-:W-:Y:S05]  /*d1b0*/  BSYNC B1 ;  /* 0x0000000000017941 */ /* 0x000fea0003800000 */
.L_x_240:
        /* <DEDUP_REMOVED lines=8> */
.L_x_243:
[----:B------:R-:W-:Y:S05]  /*d240*/  BSYNC B1 ;  /* 0x0000000000017941 */ /* 0x000fea0003800000 */
.L_x_242:
        /* <DEDUP_REMOVED lines=8> */
.L_x_245:
[----:B------:R-:W-:Y:S05]  /*d2d0*/  BSYNC B1 ;  /* 0x0000000000017941 */ /* 0x000fea0003800000 */
.L_x_244:
        /* <DEDUP_REMOVED lines=8> */
.L_x_247:
[----:B------:R-:W-:Y:S05]  /*d360*/  BSYNC B1 ;  /* 0x0000000000017941 */ /* 0x000fea0003800000 */
.L_x_246:
        /* <DEDUP_REMOVED lines=8> */
.L_x_249:
[----:B------:R-:W-:Y:S05]  /*d3f0*/  BSYNC B1 ;  /* 0x0000000000017941 */ /* 0x000fea0003800000 */
.L_x_248:
        /* <DEDUP_REMOVED lines=8> */
.L_x_251:
[----:B------:R-:W-:Y:S05]  /*d480*/  BSYNC B1 ;  /* 0x0000000000017941 */ /* 0x000fea0003800000 */
.L_x_250:
        /* <DEDUP_REMOVED lines=8> */
.L_x_253:
[----:B------:R-:W-:Y:S05]  /*d510*/  BSYNC B1 ;  /* 0x0000000000017941 */ /* 0x000fea0003800000 */
.L_x_252:
        /* <DEDUP_REMOVED lines=8> */
.L_x_255:
[----:B------:R-:W-:Y:S05]  /*d5a0*/  BSYNC B1 ;  /* 0x0000000000017941 */ /* 0x000fea0003800000 */
.L_x_254:
        /* <DEDUP_REMOVED lines=8> */
.L_x_257:
[----:B------:R-:W-:Y:S05]  /*d630*/  BSYNC B1 ;  /* 0x0000000000017941 */ /* 0x000fea0003800000 */
.L_x_256:
        /* <DEDUP_REMOVED lines=8> */
.L_x_259:
[----:B------:R-:W-:Y:S05]  /*d6c0*/  BSYNC B1 ;  /* 0x0000000000017941 */ /* 0x000fea0003800000 */
.L_x_258:
        /* <DEDUP_REMOVED lines=8> */
.L_x_261:
[----:B------:R-:W-:Y:S05]  /*d750*/  BSYNC B1 ;  /* 0x0000000000017941 */ /* 0x000fea0003800000 */
.L_x_260:
        /* <DEDUP_REMOVED lines=8> */
.L_x_263:
[----:B------:R-:W-:Y:S05]  /*d7e0*/  BSYNC B1 ;  /* 0x0000000000017941 */ /* 0x000fea0003800000 */
.L_x_262:
        /* <DEDUP_REMOVED lines=8> */
.L_x_265:
[----:B------:R-:W-:Y:S05]  /*d870*/  BSYNC B1 ;  /* 0x0000000000017941 */ /* 0x000fea0003800000 */
.L_x_264:
        /* <DEDUP_REMOVED lines=8> */
.L_x_267:
[----:B------:R-:W-:Y:S05]  /*d900*/  BSYNC B1 ;  /* 0x0000000000017941 */ /* 0x000fea0003800000 */
.L_x_266:
        /* <DEDUP_REMOVED lines=8> */
.L_x_269:
[----:B------:R-:W-:Y:S05]  /*d990*/  BSYNC B1 ;  /* 0x0000000000017941 */ /* 0x000fea0003800000 */
.L_x_268:
        /* <DEDUP_REMOVED lines=8> */
.L_x_271:
[----:B------:R-:W-:Y:S05]  /*da20*/  BSYNC B1 ;  /* 0x0000000000017941 */ /* 0x000fea0003800000 */
.L_x_270:
        /* <DEDUP_REMOVED lines=8> */
.L_x_273:
[----:B------:R-:W-:Y:S05]  /*dab0*/  BSYNC B1 ;  /* 0x0000000000017941 */ /* 0x000fea0003800000 */
.L_x_272:
        /* <DEDUP_REMOVED lines=8> */
.L_x_275:
[----:B------:R-:W-:Y:S05]  /*db40*/  BSYNC B1 ;  /* 0x0000000000017941 */ /* 0x000fea0003800000 */
.L_x_274:
        /* <DEDUP_REMOVED lines=8> */
.L_x_277:
[----:B------:R-:W-:Y:S05]  /*dbd0*/  BSYNC B1 ;  /* 0x0000000000017941 */ /* 0x000fea0003800000 */
.L_x_276:
        /* <DEDUP_REMOVED lines=8> */
.L_x_279:
[----:B------:R-:W-:Y:S05]  /*dc60*/  BSYNC B1 ;  /* 0x0000000000017941 */ /* 0x000fea0003800000 */
.L_x_278:
        /* <DEDUP_REMOVED lines=8> */
.L_x_281:
[----:B------:R-:W-:Y:S05]  /*dcf0*/  BSYNC B1 ;  /* 0x0000000000017941 */ /* 0x000fea0003800000 */
.L_x_280:
[----:B------:R-:W3:Y:S01]  /*dd00*/  LDL.LU R162, [R1+0x1f0] ;  /* 0x0001f00001a27983 */ /* 0x000ee20000300800 */
[----:B-1---5:R-:W-:Y:S01]  /*dd10*/  FMUL R161, R23, R16 ;  /* 0x0000001017a17220 */ /* 0x022fe20000400000 */
[----:B------:R-:W-:Y:S01]  /*dd20*/  ISETP.GT.AND P3, PT, R0, 0xf9, P3 ;  /* 0x000000f90000780c */ /* 0x000fe20001f64270 */
[----:B------:R-:W-:Y:S01]  /*dd30*/  BSSY B1, `(.L_x_282) ;  /* 0x0000006000017945 */ /* 0x000fe20003800000 */
[----:B------:R-:W-:Y:S01]  /*dd40*/  IADD3 R163, P0, R3, 0x80, RZ ;  /* 0x0000008003a37810 */ /* 0x000fe20007f1e0ff */
[----:B---3--:R-:W-:-:S05]  /*dd50*/  FFMA R161, R162, R2, R161 ;  /* 0x00000002a2a17223 */ /* 0x008fca00000000a1 */
[----:B------:R1:W-:Y:S05]  /*dd60*/  @P4 STG.E desc[UR36][R4.64+0x3e0], R161 ;  /* 0x0003e0a104004986 */ /* 0x0003ea000c101924 */
[----:B------:R-:W-:Y:S05]  /*dd70*/  @!P3 BRA `(.L_x_283) ;  /* 0x000000000004b947 */ /* 0x000fea0003800000 */
[----:B------:R3:W5:Y:S02]  /*dd80*/  LDG.E.LTC128B R23, desc[UR36][R10.64+0x3e4] ;  /* 0x0003e4240a177981 */ /* 0x000764000c1e1920 */
.L_x_283:
[----:B------:R-:W-:Y:S05]  /*dd90*/  BSYNC B1 ;  /* 0x0000000000017941 */ /* 0x000fea0003800000 */
.L_x_282:
[----:B0-234-:R-:W2:Y:S01]  /*dda0*/  LDL.LU R10, [R1+0x1f4] ;  /* 0x0001f400010a7983 */ /* 0x01dea20000300800 */
[----:B-----5:R-:W-:Y:S01]  /*ddb0*/  FMUL R3, R23, R16 ;  /* 0x0000001017037220 */ /* 0x020fe20000400000 */
[----:B------:R-:W-:Y:S01]  /*ddc0*/  ISETP.GT.AND P2, PT, R0, 0xf8, P1 ;  /* 0x000000f80000780c */ /* 0x000fe20000f44270 */
[----:B------:R-:W-:Y:S01]  /*ddd0*/  BSSY B1, `(.L_x_284) ;  /* 0x0000007000017945 */ /* 0x000fe20003800000 */
[----:B------:R-:W-:Y:S01]  /*dde0*/  IADD3.X R11, RZ, UR7, RZ, P0, !PT ;  /* 0x00000007ff0b7c10 */ /* 0x000fe200087fe4ff */
[----:B--2---:R-:W-:-:S04]  /*ddf0*/  FFMA R3, R10, R2, R3 ;  /* 0x000000020a037223 */ /* 0x004fc80000000003 */
[----:B------:R-:W-:Y:S01]  /*de00*/  IMAD R10, R11, R14, RZ ;  /* 0x0000000e0b0a7224 */ /* 0x000fe200078e02ff */
[----:B------:R0:W-:Y:S05]  /*de10*/  @P3 STG.E desc[UR36][R4.64+0x3e4], R3 ;  /* 0x0003e40304003986 */ /* 0x0001ea000c101924 */
[----:B------:R-:W-:Y:S05]  /*de20*/  @!P2 BRA `(.L_x_285) ;  /* 0x000000000004a947 */ /* 0x000fea0003800000 */
[----:B------:R2:W5:Y:S02]  /*de30*/  LDG.E.LTC128B R23, desc[UR36][R8.64+0x3e0] ;  /* 0x0003e02408177981 */ /* 0x000564000c1e1920 */
.L_x_285:
[----:B------:R-:W-:Y:S05]  /*de40*/  BSYNC B1 ;  /* 0x0000000000017941 */ /* 0x000fea0003800000 */
.L_x_284:
[----:B------:R-:W3:Y:S01]  /*de50*/  LDL.LU R11, [R1+0x1f8] ;  /* 0x0001f800010b7983 */ /* 0x000ee20000300800 */
[----:B0----5:R-:W-:Y:S01]  /*de60*/  FMUL R3, R23, R16 ;  /* 0x0000001017037220 */ /* 0x021fe20000400000 */
[C---:B------:R-:W-:Y:S01]  /*de70*/  ISETP.GT.AND P1, PT, R0.reuse, 0xf9, P1 ;  /* 0x000000f90000780c */ /* 0x040fe20000f24270 */
[----:B------:R-:W-:Y:S01]  /*de80*/  IMAD R165, R163, R15, R10 ;  /* 0x0000000fa3a57224 */ /* 0x000fe200078e020a */
[----:B------:R-:W-:Y:S01]  /*de90*/  ISETP.GT.AND P0, PT, R153, 0x80, PT ;  /* 0x000000809900780c */ /* 0x000fe20003f04270 */
[----:B------:R-:W-:Y:S03]  /*dea0*/  BSSY B1, `(.L_x_286) ;  /* 0x0000008000017945 */ /* 0x000fe60003800000 */
[----:B------:R-:W-:Y:S01]  /*deb0*/  ISETP.GT.AND P3, PT, R0, RZ, P0 ;  /* 0x000000ff0000720c */ /* 0x000fe20000764270 */
[----:B---3--:R-:W-:Y:S01]  /*dec0*/  FFMA R3, R11, R2, R3 ;  /* 0x000000020b037223 */ /* 0x008fe20000000003 */
[----:B------:R-:W-:-:S04]  /*ded0*/  IMAD.WIDE.U32 R10, R163, R14, R20 ;  /* 0x0000000ea30a7225 */ /* 0x000fc800078e0014 */
[----:B------:R0:W-:Y:S01]  /*dee0*/  @P2 STG.E desc[UR36][R6.64+0x3e0], R3 ;  /* 0x0003e00306002986 */ /* 0x0001e2000c101924 */
[----:B------:R-:W-:Y:S01]  /*def0*/  IMAD.IADD R15, R11, 0x1, R165 ;  /* 0x000000010b0f7824 */ /* 0x000fe200078e02a5 */
[----:B------:R-:W-:Y:S06]  /*df00*/  @!P1 BRA `(.L_x_287) ;  /* 0x0000000000049947 */ /* 0x000fec0003800000 */
[----:B------:R3:W5:Y:S02]  /*df10*/  LDG.E.LTC128B R23, desc[UR36][R8.64+0x3e4] ;  /* 0x0003e42408177981 */ /* 0x000764000c1e1920 */
.L_x_287:
[----:B------:R-:W-:Y:S05]  /*df20*/  BSYNC B1 ;  /* 0x0000000000017941 */ /* 0x000fea0003800000 */
.L_x_286:
[----:B-1----:R-:W4:Y:S01]  /*df30*/  LDL.LU R161, [R1+0x1fc] ;  /* 0x0001fc0001a17983 */ /* 0x002f220000300800 */
[----:B0----5:R-:W-:Y:S01]  /*df40*/  FMUL R3, R23, R16 ;  /* 0x0000001017037220 */ /* 0x021fe20000400000 */
[----:B--23--:R-:W-:-:S04]  /*df50*/  LEA R8, P2, R10, R12, 0x2 ;  /* 0x0000000c0a087211 */ /* 0x00cfc800078410ff */
[----:B------:R-:W-:Y:S01]  /*df60*/  LEA.HI.X R9, R10, R13, R15, 0x2, P2 ;  /* 0x0000000d0a097211 */ /* 0x000fe200010f140f */
[----:B----4-:R-:W-:Y:S01]  /*df70*/  FFMA R3, R161, R2, R3 ;  /* 0x00000002a1037223 */ /* 0x010fe20000000003 */
[----:B------:R-:W-:-:S04]  /*df80*/  MOV R161, R23 ;  /* 0x0000001700a17202 */ /* 0x000fc80000000f00 */
[----:B------:R0:W-:Y:S04]  /*df90*/  @P1 STG.E desc[UR36][R6.64+0x3e4], R3 ;  /* 0x0003e40306001986 */ /* 0x0001e8000c101924 */
[----:B------:R1:W2:Y:S01]  /*dfa0*/  @P3 LDG.E.LTC128B R161, desc[UR36][R8.64] ;  /* 0x0000002408a13981 */ /* 0x0002a2000c1e1920 */
[CC--:B------:R-:W-:Y:S01]  /*dfb0*/  IMAD.WIDE.U32 R10, R163.reuse, R14.reuse, R18 ;  /* 0x0000000ea30a7225 */ /* 0x0c0fe200078e0012 */
[----:B------:R-:W-:Y:S01]  /*dfc0*/  ISETP.GT.AND P2, PT, R0, 0x1, P0 ;  /* 0x000000010000780c */ /* 0x000fe20000744270 */
[----:B------:R-:W-:Y:S02]  /*dfd0*/  BSSY B1, `(.L_x_288) ;  /* 0x0000016000017945 */ /* 0x000fe40003800000 */
[----:B------:R-:W-:Y:S01]  /*dfe0*/  IMAD.WIDE.U32 R14, R163, R14, R156 ;  /* 0x0000000ea30e7225 */ /* 0x000fe200078e009c */
[----:B------:R-:W-:-:S02]  /*dff0*/  MOV R157, UR8 ;  /* 0x00000008009d7c02 */ /* 0x000fc40008000f00 */
[----:B------:R-:W-:Y:S01]  /*e000*/  MOV R156, UR9 ;  /* 0x00000009009c7c02 */ /* 0x000fe20008000f00 */
[----:B------:R-:W-:Y:S01]  /*e010*/  IMAD.U32 R163, RZ, RZ, UR8 ;  /* 0x00000008ffa37e24 */ /* 0x000fe2000f8e00ff */
[----:B------:R-:W-:Y:S01]  /*e020*/  IADD3 R15, R165, R15, RZ ;  /* 0x0000000fa50f7210 */ /* 0x000fe20007ffe0ff */
[----:B------:R-:W-:Y:S02]  /*e030*/  IMAD.SHL.U32 R157, R157, 0x200, RZ ;  /* 0x000002009d9d7824 */ /* 0x000fe400078e00ff */
[----:B------:R-:W-:Y:S01]  /*e040*/  IMAD.IADD R11, R165, 0x1, R11 ;  /* 0x00000001a50b7824 */ /* 0x000fe200078e020b */
[----:B------:R-:W-:Y:S02]  /*e050*/  SHF.L.U64.HI R163, R163, 0x9, R156 ;  /* 0x00000009a3a37819 */ /* 0x000fe4000001029c */
[----:B-1----:R-:W-:Y:S01]  /*e060*/  IADD3 R8, P1, R157, R4, RZ ;  /* 0x000000049d087210 */ /* 0x002fe20007f3e0ff */
[----:B------:R-:W-:Y:S01]  /*e070*/  IMAD.WIDE.U32 R10, R22, UR43, R10 ;  /* 0x0000002b160a7c25 */ /* 0x000fe2000f8e000a */
[----:B------:R-:W-:-:S02]  /*e080*/  IADD3 R156, P4, R154, R14, RZ ;  /* 0x0000000e9a9c7210 */ /* 0x000fc40007f9e0ff */
[----:B------:R-:W-:Y:S01]  /*e090*/  IADD3 R154, P6, R18, R14, RZ ;  /* 0x0000000e129a7210 */ /* 0x000fe20007fde0ff */
[----:B------:R-:W-:Y:S01]  /*e0a0*/  IMAD.X R9, R163, 0x1, R5, P1 ;  /* 0x00000001a3097824 */ /* 0x000fe200008e0605 */
[----:B0-----:R-:W-:Y:S02]  /*e0b0*/  IADD3 R7, R159, R11, RZ ;  /* 0x0000000b9f077210 */ /* 0x001fe40007ffe0ff */
[----:B------:R-:W-:-:S04]  /*e0c0*/  LEA R6, P5, R10, R12, 0x2 ;  /* 0x0000000c0a067211 */ /* 0x000fc800078a10ff */
[----:B------:R-:W-:Y:S01]  /*e0d0*/  LEA.HI.X R7, R10, R13, R7, 0x2, P5 ;  /* 0x0000000d0a077211 */ /* 0x000fe200028f1407 */
[----:B--2---:R-:W-:-:S04]  /*e0e0*/  FMUL R3, R161, R16 ;  /* 0x00000010a1037220 */ /* 0x004fc80000400000 */
[----:B------:R-:W-:-:S05]  /*e0f0*/  FFMA R3, R24, R2, R3 ;  /* 0x0000000218037223 */ /* 0x000fca0000000003 */
[----:B------:R0:W-:Y:S01]  /*e100*/  @P3 STG.E desc[UR36][R8.64], R3 ;  /* 0x0000000308003986 */ /* 0x0001e2000c101924 */
[----:B------:R-:W-:Y:S05]  /*e110*/  @!P2 BRA `(.L_x_289) ;  /* 0x000000000004a947 */ /* 0x000fea0003800000 */
[----:B------:R1:W5:Y:S02]  /*e120*/  LDG.E.LTC128B R161, desc[UR36][R6.64+0x4] ;  /* 0x0000042406a17981 */ /* 0x000364000c1e1920 */
.L_x_289:
[----:B------:R-:W-:Y:S05]  /*e130*/  BSYNC B1 ;  /* 0x0000000000017941 */ /* 0x000fea0003800000 */
.L_x_288:
[----:B-----5:R-:W-:Y:S01]  /*e140*/  FMUL R10, R161, R16 ;  /* 0x00000010a10a7220 */ /* 0x020fe20000400000 */
[----:B------:R-:W-:Y:S01]  /*e150*/  ISETP.GT.AND P1, PT, R153, 0x88, PT ;  /* 0x000000889900780c */ /* 0x000fe20003f24270 */
[----:B------:R-:W-:Y:S01]  /*e160*/  IMAD.X R20, R15, 0x1, R21, P4 ;  /* 0x000000010f147824 */ /* 0x000fe200020e0615 */
[----:B------:R-:W-:Y:S01]  /*e170*/  IADD3.X R155, R19, R15, RZ, P6, !PT ;  /* 0x0000000f139b7210 */ /* 0x000fe200037fe4ff */
[----:B------:R-:W-:Y:S01]  /*e180*/  FFMA R25, R25, R2, R10 ;  /* 0x0000000219197223 */ /* 0x000fe2000000000a */
[----:B------:R-:W-:Y:S01]  /*e190*/  ISETP.GT.AND P4, PT, R0, RZ, P1 ;  /* 0x000000ff0000720c */ /* 0x000fe20000f84270 */
[----:B------:R-:W-:Y:S01]  /*e1a0*/  BSSY B1, `(.L_x_290) ;  /* 0x0000009000017945 */ /* 0x000fe20003800000 */
[----:B------:R-:W-:Y:S01]  /*e1b0*/  LEA R10, P5, R156, R12, 0x2 ;  /* 0x0000000c9c0a7211 */ /* 0x000fe200078a10ff */
[----:B------:R-:W-:Y:S01]  /*e1c0*/  IMAD.WIDE.U32 R22, R22, UR43, R154 ;  /* 0x0000002b16167c25 */ /* 0x000fe2000f8e009a */
[----:B------:R2:W-:Y:S01]  /*e1d0*/  @P2 STG.E desc[UR36][R8.64+0x4], R25 ;  /* 0x0000041908002986 */ /* 0x0005e2000c101924 */
[----:B------:R-:W-:-:S02]  /*e1e0*/  IADD3 R14, P3, R8, R160, RZ ;  /* 0x000000a0080e7210 */ /* 0x000fc40007f7e0ff */
[----:B------:R-:W-:Y:S01]  /*e1f0*/  LEA.HI.X R11, R156, R13, R20, 0x2, P5 ;  /* 0x0000000d9c0b7211 */ /* 0x000fe200028f1414 */
[----:B------:R-:W-:-:S05]  /*e200*/  IMAD.IADD R159, R159, 0x1, R23 ;  /* 0x000000019f9f7824 */ /* 0x000fca00078e0217 */
[----:B------:R-:W-:Y:S05]  /*e210*/  @!P4 BRA `(.L_x_291) ;  /* 0x000000000004c947 */ /* 0x000fea0003800000 */
[----:B------:R3:W5:Y:S02]  /*e220*/  LDG.E.LTC128B R161, desc[UR36][R10.64] ;  /* 0x000000240aa17981 */ /* 0x000764000c1e1920 */
.L_x_291:
[----:B------:R-:W-:Y:S05]  /*e230*/  BSYNC B1 ;  /* 0x0000000000017941 */ /* 0x000fea0003800000 */
.L_x_290:
[----:B0----5:R-:W-:Y:S01]  /*e240*/  FMUL R3, R161, R16 ;  /* 0x00000010a1037220 */ /* 0x021fe20000400000 */
[----:B------:R-:W-:Y:S01]  /*e250*/  IADD3.X R15, R9, R158, RZ, P3, !PT ;  /* 0x0000009e090f7210 */ /* 0x000fe20001ffe4ff */
[----:B------:R-:W-:Y:S01]  /*e260*/  BSSY B1, `(.L_x_292) ;  /* 0x0000008000017945 */ /* 0x000fe20003800000 */
[----:B------:R-:W-:Y:S01]  /*e270*/  ISETP.GT.AND P5, PT, R0, 0x1, P1 ;  /* 0x000000010000780c */ /* 0x000fe20000fa4270 */
[----:B------:R-:W-:Y:S01]  /*e280*/  FFMA R3, R26, R2, R3 ;  /* 0x000000021a037223 */ /* 0x000fe20000000003 */
[----:B------:R-:W-:-:S04]  /*e290*/  LEA R12, P2, R22, R12, 0x2 ;  /* 0x0000000c160c7211 */ /* 0x000fc800078410ff */
[----:B------:R0:W-:Y:S01]  /*e2a0*/  @P4 STG.E desc[UR36][R14.64], R3 ;  /* 0x000000030e004986 */ /* 0x0001e2000c101924 */
[----:B------:R-:W-:-:S06]  /*e2b0*/  LEA.HI.X R13, R22, R13, R159, 0x2, P2 ;  /* 0x0000000d160d7211 */ /* 0x000fcc00010f149f */
[----:B------:R-:W-:Y:S05]  /*e2c0*/  @!P5 BRA `(.L_x_293) ;  /* 0x000000000004d947 */ /* 0x000fea0003800000 */
[----:B------:R4:W5:Y:S02]  /*e2d0*/  LDG.E.LTC128B R161, desc[UR36][R12.64+0x4] ;  /* 0x000004240ca17981 */ /* 0x000964000c1e1920 */
.L_x_293:
[----:B------:R-:W-:Y:S05]  /*e2e0*/  BSYNC B1 ;  /* 0x0000000000017941 */ /* 0x000fea0003800000 */
.L_x_292:
[----:B---3-5:R-:W-:Y:S01]  /*e2f0*/  FMUL R10, R161, R16 ;  /* 0x00000010a10a7220 */ /* 0x028fe20000400000 */
[----:B------:R-:W-:Y:S01]  /*e300*/  ISETP.GT.AND P2, PT, R0, 0x8, P0 ;  /* 0x000000080000780c */ /* 0x000fe20000744270 */
[----:B------:R-:W-:Y:S02]  /*e310*/  BSSY B1, `(.L_x_294) ;  /* 0x0000005000017945 */ /* 0x000fe40003800000 */
[----:B------:R-:W-:-:S05]  /*e320*/  FFMA R27, R27, R2, R10 ;  /* 0x000000021b1b7223 */ /* 0x000fca000000000a */
[----:B------:R3:W-:Y:S05]  /*e330*/  @P5 STG.E desc[UR36][R14.64+0x4], R27 ;  /* 0x0000041b0e005986 */ /* 0x0007ea000c101924 */
[----:B------:R-:W-:Y:S05]  /*e340*/  @!P2 BRA `(.L_x_295) ;  /* 0x000000000004a947 */ /* 0x000fea0003800000 */
[----:B------:R0:W5:Y:S02]  /*e350*/  LDG.E.LTC128B R161, desc[UR36][R6.64+0x20] ;  /* 0x0000202406a17981 */ /* 0x000164000c1e1920 */
.L_x_295:
[----:B------:R-:W-:Y:S05]  /*e360*/  BSYNC B1 ;  /* 0x0000000000017941 */ /* 0x000fea0003800000 */
.L_x_294:
[----:B0----5:R-:W-:Y:S01]  /*e370*/  FMUL R3, R161, R16 ;  /* 0x00000010a1037220 */ /* 0x021fe20000400000 */
[----:B------:R-:W-:Y:S01]  /*e380*/  ISETP.GT.AND P4, PT, R0, 0x9, P0 ;  /* 0x000000090000780c */ /* 0x000fe20000784270 */
[----:B------:R-:W-:Y:S02]  /*e390*/  BSSY B1, `(.L_x_296) ;  /* 0x0000005000017945 */ /* 0x000fe40003800000 */
[----:B------:R-:W-:-:S05]  /*e3a0*/  FFMA R3, R28, R2, R3 ;  /* 0x000000021c037223 */ /* 0x000fca0000000003 */
[----:B------:R0:W-:Y:S05]  /*e3b0*/  @P2 STG.E desc[UR36][R8.64+0x20], R3 ;  /* 0x0000200308002986 */ /* 0x0001ea000c101924 */
[----:B------:R-:W-:Y:S05]  /*e3c0*/  @!P4 BRA `(.L_x_297) ;  /* 0x000000000004c947 */ /* 0x000fea0003800000 */
[----:B------:R0:W5:Y:S02]  /*e3d0*/  LDG.E.LTC128B R161, desc[UR36][R6.64+0x24] ;  /* 0x0000242406a17981 */ /* 0x000164000c1e1920 */
.L_x_297:
[----:B------:R-:W-:Y:S05]  /*e3e0*/  BSYNC B1 ;  /* 0x0000000000017941 */ /* 0x000fea0003800000 */
.L_x_296:
[----:B---3-5:R-:W-:Y:S01]  /*e3f0*/  FMUL R14, R161, R16 ;  /* 0x00000010a10e7220 */ /* 0x028fe20000400000 */
[----:B------:R-:W-:Y:S01]  /*e400*/  ISETP.GT.AND P2, PT, R0, 0x8, P1 ;  /* 0x000000080000780c */ /* 0x000fe20000f44270 */
[----:B------:R-:W-:Y:S01]  /*e410*/  BSSY B1, `(.L_x_298) ;  /* 0x0000006000017945 */ /* 0x000fe20003800000 */
[----:B------:R-:W-:Y:S01]  /*e420*/  IADD3 R10, P3, R160, R8, RZ ;  /* 0x00000008a00a7210 */ /* 0x000fe20007f7e0ff */
[----:B------:R-:W-:-:S05]  /*e430*/  FFMA R29, R29, R2, R14 ;  /* 0x000000021d1d7223 */ /* 0x000fca000000000e */
[----:B------:R3:W-:Y:S05]  /*e440*/  @P4 STG.E desc[UR36][R8.64+0x24], R29 ;  /* 0x0000241d08004986 */ /* 0x0007ea000c101924 */
[----:B------:R-:W-:Y:S05]  /*e450*/  @!P2 BRA `(.L_x_299) ;  /* 0x000000000004a947 */ /* 0x000fea0003800000 */
[----:B------:R0:W5:Y:S02]  /*e460*/  LDG.E.LTC128B R161, desc[UR36][R12.64+0x20] ;  /* 0x000020240ca17981 */ /* 0x000164000c1e1920 */
.L_x_299:
[----:B------:R-:W-:Y:S05]  /*e470*/  BSYNC B1 ;  /* 0x0000000000017941 */ /* 0x000fea0003800000 */
.L_x_298:
[----:B0----5:R-:W-:Y:S01]  /*e480*/  FMUL R3, R161, R16 ;  /* 0x00000010a1037220 */ /* 0x021fe20000400000 */
[----:B------:R-:W-:Y:S01]  /*e490*/  IMAD.X R11, R158, 0x1, R9, P3 ;  /* 0x000000019e0b7824 */ /* 0x000fe200018e0609 */
[----:B------:R-:W-:Y:S01]  /*e4a0*/  ISETP.GT.AND P4, PT, R0, 0x9, P1 ;  /* 0x000000090000780c */ /* 0x000fe20000f84270 */
[----:B------:R-:W-:Y:S01]  /*e4b0*/  BSSY B1, `(.L_x_300) ;  /* 0x0000007000017945 */ /* 0x000fe20003800000 */
[----:B------:R-:W-:Y:S01]  /*e4c0*/  FFMA R15, R30, R2, R3 ;  /* 0x000000021e0f7223 */ /* 0x000fe20000000003 */
[----:B------:R-:W-:Y:S02]  /*e4d0*/  IADD3 R160, P6, P5, R160, R4, R157 ;  /* 0x00000004a0a07210 */ /* 0x000fe40007dde09d */
[----:B------:R-:W-:Y:S02]  /*e4e0*/  MOV R3, R161 ;  /* 0x000000a100037202 */ /* 0x000fe40000000f00 */
[----:B------:R0:W-:Y:S06]  /*e4f0*/  @P2 STG.E desc[UR36][R10.64+0x20], R15 ;  /* 0x0000200f0a002986 */ /* 0x0001ec000c101924 */
[----:B------:R-:W-:Y:S05]  /*e500*/  @!P4 BRA `(.L_x_301) ;  /* 0x000000000004c947 */ /* 0x000fea0003800000 */
[----:B------:R0:W5:Y:S02]  /*e510*/  LDG.E.LTC128B R3, desc[UR36][R12.64+0x24] ;  /* 0x000024240c037981 */ /* 0x000164000c1e1920 */
.L_x_301:
[----:B------:R-:W-:Y:S05]  /*e520*/  BSYNC B1 ;  /* 0x0000000000017941 */ /* 0x000fea0003800000 */
.L_x_300:
[----:B-----5:R-:W-:Y:S01]  /*e530*/  FMUL R4, R3, R16 ;  /* 0x0000001003047220 */ /* 0x020fe20000400000 */
[----:B------:R-:W-:Y:S01]  /*e540*/  IADD3.X R161, R158, R5, R163, P6, P5 ;  /* 0x000000059ea17210 */ /* 0x000fe200037ea4a3 */
[----:B------:R-:W-:Y:S01]  /*e550*/  BSSY B1, `(.L_x_302) ;  /* 0x0000006000017945 */ /* 0x000fe20003800000 */
[----:B------:R-:W-:Y:S01]  /*e560*/  ISETP.GT.AND P2, PT, R0, 0x10, P0 ;  /* 0x000000100000780c */ /* 0x000fe20000744270 */
[----:B------:R-:W-:-:S05]  /*e570*/  FFMA R31, R31, R2, R4 ;  /* 0x000000021f1f7223 */ /* 0x000fca0000000004 */
[----:B------:R0:W-:Y:S07]  /*e580*/  @P4 STG.E desc[UR36][R160.64+0x24], R31 ;  /* 0x0000241fa0004986 */ /* 0x0001ee000c101924 */
[----:B------:R-:W-:Y:S05]  /*e590*/  @!P2 BRA `(.L_x_303) ;  /* 0x000000000004a947 */ /* 0x000fea0003800000 */
[----:B------:R0:W5:Y:S02]  /*e5a0*/  LDG.E.LTC128B R3, desc[UR36][R6.64+0x40] ;  /* 0x0000402406037981 */ /* 0x000164000c1e1920 */
.L_x_303:
[----:B------:R-:W-:Y:S05]  /*e5b0*/  BSYNC B1 ;  /* 0x0000000000017941 */ /* 0x000fea0003800000 */
.L_x_302:
[----:B-----5:R-:W-:Y:S01]  /*e5c0*/  FMUL R5, R3, R16 ;  /* 0x0000001003057220 */ /* 0x020fe20000400000 */
[----:B------:R-:W-:Y:S01]  /*e5d0*/  ISETP.GT.AND P3, PT, R0, 0x11, P0 ;  /* 0x000000110000780c */ /* 0x000fe20000764270 */
[----:B------:R-:W-:Y:S02]  /*e5e0*/  BSSY B1, `(.L_x_304) ;  /* 0x0000005000017945 */ /* 0x000fe40003800000 */
[----:B------:R-:W-:-:S05]  /*e5f0*/  FFMA R5, R32, R2, R5 ;  /* 0x0000000220057223 */ /* 0x000fca0000000005 */
[----:B------:R0:W-:Y:S05]  /*e600*/  @P2 STG.E desc[UR36][R8.64+0x40], R5 ;  /* 0x0000400508002986 */ /* 0x0001ea000c101924 */
[----:B------:R-:W-:Y:S05]  /*e610*/  @!P3 BRA `(.L_x_305) ;  /* 0x000000000004b947 */ /* 0x000fea0003800000 */
[----:B------:R0:W5:Y:S02]  /*e620*/  LDG.E.LTC128B R3, desc[UR36][R6.64+0x44] ;  /* 0x0000442406037981 */ /* 0x000164000c1e1920 */
.L_x_305:
[----:B------:R-:W-:Y:S05]  /*e630*/  BSYNC B1 ;  /* 0x0000000000017941 */ /* 0x000fea0003800000 */
.L_x_304:
[----:B-----5:R-:W-:Y:S01]  /*e640*/  FMUL R4, R3, R16 ;  /* 0x0000001003047220 */ /* 0x020fe20000400000 */
[----:B------:R-:W-:Y:S01]  /*e650*/  ISETP.GT.AND P2, PT, R0, 0x10, P1 ;  /* 0x000000100000780c */ /* 0x000fe20000f44270 */
[----:B------:R-:W-:Y:S02]  /*e660*/  BSSY B1, `(.L_x_306) ;  /* 0x0000005000017945 */ /* 0x000fe40003800000 */
[----:B------:R-:W-:-:S05]  /*e670*/  FFMA R33, R33, R2, R4 ;  /* 0x0000000221217223 */ /* 0x000fca0000000004 */
[----:B------:R0:W-:Y:S05]  /*e680*/  @P3 STG.E desc[UR36][R8.64+0x44], R33 ;  /* 0x0000442108003986 */ /* 0x0001ea000c101924 */
[----:B------:R-:W-:Y:S05]  /*e690*/  @!P2 BRA `(.L_x_307) ;  /* 0x000000000004a947 */ /* 0x000fea0003800000 */
[----:B------:R0:W5:Y:S02]  /*e6a0*/  LDG.E.LTC128B R3, desc[UR36][R12.64+0x40] ;  /* 0x000040240c037981 */ /* 0x000164000c1e1920 */
.L_x_307:
[----:B------:R-:W-:Y:S05]  /*e6b0*/  BSYNC B1 ;  /* 0x0000000000017941 */ /* 0x000fea0003800000 */
.L_x_306:
[----:B0----5:R-:W-:Y:S01]  /*e6c0*/  FMUL R5, R3, R16 ;  /* 0x0000001003057220 */ /* 0x021fe20000400000 */
[----:B------:R-:W-:Y:S01]  /*e6d0*/  @P2 IMAD.MOV.U32 R4, RZ, RZ, R160 ;  /* 0x000000ffff042224 */ /* 0x000fe200078e00a0 */
[----:B------:R-:W-:Y:S01]  /*e6e0*/  ISETP.GT.AND P3, PT, R0, 0x11, P1 ;  /* 0x000000110000780c */ /* 0x000fe20000f64270 */
[----:B------:R-:W-:Y:S01]  /*e6f0*/  BSSY B1, `(.L_x_308) ;  /* 0x0000006000017945 */ /* 0x000fe20003800000 */
[----:B------:R-:W-:Y:S01]  /*e700*/  FFMA R11, R34, R2, R5 ;  /* 0x00000002220b7223 */ /* 0x000fe20000000005 */
[----:B------:R-:W-:-:S05]  /*e710*/  @P2 MOV R5, R161 ;  /* 0x000000a100052202 */ /* 0x000fca0000000f00 */
[----:B------:R0:W-:Y:S05]  /*e720*/  @P2 STG.E desc[UR36][R4.64+0x40], R11 ;  /* 0x0000400b04002986 */ /* 0x0001ea000c101924 */
[----:B------:R-:W-:Y:S05]  /*e730*/  @!P3 BRA `(.L_x_309) ;  /* 0x000000000004b947 */ /* 0x000fea0003800000 */
[----:B------:R0:W5:Y:S02]  /*e740*/  LDG.E.LTC128B R3, desc[UR36][R12.64+0x44] ;  /* 0x000044240c037981 */ /* 0x000164000c1e1920 */
.L_x_309:
[----:B------:R-:W-:Y:S05]  /*e750*/  BSYNC B1 ;  /* 0x0000000000017941 */ /* 0x000fea0003800000 */
.L_x_308:
[----:B0----5:R-:W-:Y:S01]  /*e760*/  FMUL R4, R3, R16 ;  /* 0x0000001003047220 */ /* 0x021fe20000400000 */
[----:B------:R-:W-:Y:S01]  /*e770*/  @P3 MOV R5, R161 ;  /* 0x000000a100053202 */ /* 0x000fe20000000f00 */
[----:B------:R-:W-:Y:S01]  /*e780*/  BSSY B1, `(.L_x_310) ;  /* 0x0000007000017945 */ /* 0x000fe20003800000 */
[----:B------:R-:W-:Y:S01]  /*e790*/  ISETP.GT.AND P2, PT, R0, 0x18, P0 ;  /* 0x000000180000780c */ /* 0x000fe20000744270 */
[----:B------:R-:W-:Y:S01]  /*e7a0*/  FFMA R35, R35, R2, R4 ;  /* 0x0000000223237223 */ /* 0x000fe20000000004 */
[----:B------:R-:W-:-:S05]  /*e7b0*/  @P3 IMAD.MOV.U32 R4, RZ, RZ, R160 ;  /* 0x000000ffff043224 */ /* 0x000fca00078e00a0 */
[----:B------:R0:W-:Y:S06]  /*e7c0*/  @P3 STG.E desc[UR36][R4.64+0x44], R35 ;  /* 0x0000442304003986 */ /* 0x0001ec000c101924 */
[----:B------:R-:W-:Y:S05]  /*e7d0*/  @!P2 BRA `(.L_x_311) ;  /* 0x000000000004a947 */ /* 0x000fea0003800000 */
[----:B------:R0:W5:Y:S02]  /*e7e0*/  LDG.E.LTC128B R3, desc[UR36][R6.64+0x60] ;  /* 0x0000602406037981 */ /* 0x000164000c1e1920 */
.L_x_311:
[----:B------:R-:W-:Y:S05]  /*e7f0*/  BSYNC B1 ;  /* 0x0000000000017941 */ /* 0x000fea0003800000 */
.L_x_310:
[----:B0----5:R-:W-:Y:S01]  /*e800*/  FMUL R5, R3, R16 ;  /* 0x0000001003057220 */ /* 0x021fe20000400000 */
[----:B------:R-:W-:Y:S01]  /*e810*/  ISETP.GT.AND P3, PT, R0, 0x19, P0 ;  /* 0x000000190000780c */ /* 0x000fe20000764270 */
[----:B------:R-:W-:Y:S02]  /*e820*/  BSSY B1, `(.L_x_312) ;  /* 0x0000005000017945 */ /* 0x000fe40003800000 */
[----:B------:R-:W-:-:S05]  /*e830*/  FFMA R5, R36, R2, R5 ;  /* 0x0000000224057223 */ /* 0x000fca0000000005 */
[----:B------:R0:W-:Y:S05]  /*e840*/  @P2 STG.E desc[UR36][R8.64+0x60], R5 ;  /* 0x0000600508002986 */ /* 0x0001ea000c101924 */
[----:B------:R-:W-:Y:S05]  /*e850*/  @!P3 BRA `(.L_x_313) ;  /* 0x000000000004b947 */ /* 0x000fea0003800000 */
[----:B------:R0:W5:Y:S02]  /*e860*/  LDG.E.LTC128B R3, desc[UR36][R6.64+0x64] ;  /* 0x0000642406037981 */ /* 0x000164000c1e1920 */
.L_x_313:
[----:B------:R-:W-:Y:S05]  /*e870*/  BSYNC B1 ;  /* 0x0000000000017941 */ /* 0x000fea0003800000 */
.L_x_312:
[----:B-----5:R-:W-:Y:S01]  /*e880*/  FMUL R4, R3, R16 ;  /* 0x0000001003047220 */ /* 0x020fe20000400000 */
[----:B------:R-:W-:Y:S01]  /*e890*/  ISETP.GT.AND P2, PT, R0, 0x18, P1 ;  /* 0x000000180000780c */ /* 0x000fe20000f44270 */
[----:B------:R-:W-:Y:S02]  /*e8a0*/  BSSY B1, `(.L_x_314) ;  /* 0x0000005000017945 */ /* 0x000fe40003800000 */
[----:B------:R-:W-:-:S05]  /*e8b0*/  FFMA R37, R37, R2, R4 ;  /* 0x0000000225257223 */ /* 0x000fca0000000004 */
[----:B------:R0:W-:Y:S05]  /*e8c0*/  @P3 STG.E desc[UR36][R8.64+0x64], R37 ;  /* 0x0000642508003986 */ /* 0x0001ea000c101924 */
[----:B------:R-:W-:Y:S05]  /*e8d0*/  @!P2 BRA `(.L_x_315) ;  /* 0x000000000004a947 */ /* 0x000fea0003800000 */
[----:B------:R0:W5:Y:S02]  /*e8e0*/  LDG.E.LTC128B R3, desc[UR36][R12.64+0x60] ;  /* 0x000060240c037981 */ /* 0x000164000c1e1920 */
.L_x_315:
[----:B------:R-:W-:Y:S05]  /*e8f0*/  BSYNC B1 ;  /* 0x0000000000017941 */ /* 0x000fea0003800000 */
.L_x_314:
        /* <DEDUP_REMOVED lines=9> */
.L_x_317:
[----:B------:R-:W-:Y:S05]  /*e990*/  BSYNC B1 ;  /* 0x0000000000017941 */ /* 0x000fea0003800000 */
.L_x_316:
        /* <DEDUP_REMOVED lines=9> */
.L_x_319:
[----:B------:R-:W-:Y:S05]  /*ea30*/  BSYNC B1 ;  /* 0x0000000000017941 */ /* 0x000fea0003800000 */
.L_x_318:
[----:B0----5:R-:W-:Y:S01]  /*ea40*/  FMUL R5, R3, R16 ;  /* 0x0000001003057220 */ /* 0x021fe20000400000 */
[----:B------:R-:W-:Y:S01]  /*ea50*/  ISETP.GT.AND P3, PT, R0, 0x21, P0 ;  /* 0x000000210000780c */ /* 0x000fe20000764270 */
[----:B------:R-:W-:Y:S02]  /*ea60*/  BSSY B1, `(.L_x_320) ;  /* 0x0000005000017945 */ /* 0x000fe40003800000 */
[----:B------:R-:W-:-:S05]  /*ea70*/  FFMA R5, R40, R2, R5 ;  /* 0x0000000228057223 */ /* 0x000fca0000000005 */
[----:B------:R0:W-:Y:S05]  /*ea80*/  @P2 STG.E desc[UR36][R8.64+0x80], R5 ;  /* 0x0000800508002986 */ /* 0x0001ea000c101924 */
[----:B------:R-:W-:Y:S05]  /*ea90*/  @!P3 BRA `(.L_x_321) ;  /* 0x000000000004b947 */ /* 0x000fea0003800000 */
[----:B------:R0:W5:Y:S02]  /*eaa0*/  LDG.E.LTC128B R3, desc[UR36][R6.64+0x84] ;  /* 0x0000842406037981 */ /* 0x000164000c1e1920 */
.L_x_321:
[----:B------:R-:W-:Y:S05]  /*eab0*/  BSYNC B1 ;  /* 0x0000000000017941 */ /* 0x000fea0003800000 */
.L_x_320:
[----:B-----5:R-:W-:Y:S01]  /*eac0*/  FMUL R4, R3, R16 ;  /* 0x0000001003047220 */ /* 0x020fe20000400000 */
[----:B------:R-:W-:Y:S01]  /*ead0*/  ISETP.GT.AND P2, PT, R0, 0x20, P1 ;  /* 0x000000200000780c */ /* 0x000fe20000f44270 */
[----:B------:R-:W-:Y:S02]  /*eae0*/  BSSY B1, `(.L_x_322) ;  /* 0x0000005000017945 */ /* 0x000fe40003800000 */
[----:B------:R-:W-:-:S05]  /*eaf0*/  FFMA R41, R41, R2, R4 ;  /* 0x0000000229297223 */ /* 0x000fca0000000004 */
[----:B------:R0:W-:Y:S05]  /*eb00*/  @P3 STG.E desc[UR36][R8.64+0x84], R41 ;  /* 0x0000842908003986 */ /* 0x0001ea000c101924 */
[----:B------:R-:W-:Y:S05]  /*eb10*/  @!P2 BRA `(.L_x_323) ;  /* 0x000000000004a947 */ /* 0x000fea0003800000 */
[----:B------:R0:W5:Y:S02]  /*eb20*/  LDG.E.LTC128B R3, desc[UR36][R12.64+0x80] ;  /* 0x000080240c037981 */ /* 0x000164000c1e1920 */
.L_x_323:
[----:B------:R-:W-:Y:S05]  /*eb30*/  BSYNC B1 ;  /* 0x0000000000017941 */ /* 0x000fea0003800000 */
.L_x_322:
        /* <DEDUP_REMOVED lines=9> */
.L_x_325:
[----:B------:R-:W-:Y:S05]  /*ebd0*/  BSYNC B1 ;  /* 0x0000000000017941 */ /* 0x000fea0003800000 */
.L_x_324:
        /* <DEDUP_REMOVED lines=9> */
.L_x_327:
[----:B------:R-:W-:Y:S05]  /*ec70*/  BSYNC B1 ;  /* 0x0000000000017941 */ /* 0x000fea0003800000 */
.L_x_326:
[----:B0----5:R-:W-:Y:S01]  /*ec80*/  FMUL R5, R3, R16 ;  /* 0x0000001003057220 */ /* 0x021fe20000400000 */
[----:B------:R-:W-:Y:S01]  /*ec90*/  ISETP.GT.AND P3, PT, R0, 0x29, P0 ;  /* 0x000000290000780c */ /* 0x000fe20000764270 */
[----:B------:R-:W-:Y:S02]  /*eca0*/  BSSY B1, `(.L_x_328) ;  /* 0x0000005000017945 */ /* 0x000fe40003800000 */
[----:B------:R-:W-:-:S05]  /*ecb0*/  FFMA R5, R44, R2, R5 ;  /* 0x000000022c057223 */ /* 0x000fca0000000005 */
[----:B------:R0:W-:Y:S05]  /*ecc0*/  @P2 STG.E desc[UR36][R8.64+0xa0], R5 ;  /* 0x0000a00508002986 */ /* 0x0001ea000c101924 */
[----:B------:R-:W-:Y:S05]  /*ecd0*/  @!P3 BRA `(.L_x_329) ;  /* 0x000000000004b947 */ /* 0x000fea0003800000 */
[----:B------:R0:W5:Y:S02]  /*ece0*/  LDG.E.LTC128B R3, desc[UR36][R6.64+0xa4] ;  /* 0x0000a42406037981 */ /* 0x000164000c1e1920 */
.L_x_329:
[----:B------:R-:W-:Y:S05]  /*ecf0*/  BSYNC B1 ;  /* 0x0000000000017941 */ /* 0x000fea0003800000 */
.L_x_328:
[----:B-----5:R-:W-:Y:S01]  /*ed00*/  FMUL R4, R3, R16 ;  /* 0x0000001003047220 */ /* 0x020fe20000400000 */
[----:B------:R-:W-:Y:S01]  /*ed10*/  ISETP.GT.AND P2, PT, R0, 0x28, P1 ;  /* 0x000000280000780c */ /* 0x000fe20000f44270 */
[----:B------:R-:W-:Y:S02]  /*ed20*/  BSSY B1, `(.L_x_330) ;  /* 0x0000005000017945 */ /* 0x000fe40003800000 */
[----:B------:R-:W-:-:S05]  /*ed30*/  FFMA R45, R45, R2, R4 ;  /* 0x000000022d2d7223 */ /* 0x000fca0000000004 */
[----:B------:R0:W-:Y:S05]  /*ed40*/  @P3 STG.E desc[UR36][R8.64+0xa4], R45 ;  /* 0x0000a42d08003986 */ /* 0x0001ea000c101924 */
[----:B------:R-:W-:Y:S05]  /*ed50*/  @!P2 BRA `(.L_x_331) ;  /* 0x000000000004a947 */ /* 0x000fea0003800000 */
[----:B------:R0:W5:Y:S02]  /*ed60*/  LDG.E.LTC128B R3, desc[UR36][R12.64+0xa0] ;  /* 0x0000a0240c037981 */ /* 0x000164000c1e1920 */
.L_x_331:
[----:B------:R-:W-:Y:S05]  /*ed70*/  BSYNC B1 ;  /* 0x0000000000017941 */ /* 0x000fea0003800000 */
.L_x_330:
        /* <DEDUP_REMOVED lines=9> */
.L_x_333:
[----:B------:R-:W-:Y:S05]  /*ee10*/  BSYNC B1 ;  /* 0x0000000000017941 */ /* 0x000fea0003800000 */
.L_x_332:
        /* <DEDUP_REMOVED lines=9> */
.L_x_335:
[----:B------:R-:W-:Y:S05]  /*eeb0*/  BSYNC B1 ;  /* 0x0000000000017941 */ /* 0x000fea0003800000 */
.L_x_334:
[----:B0----5:R-:W-:Y:S01]  /*eec0*/  FMUL R5, R3, R16 ;  /* 0x0000001003057220 */ /* 0x021fe20000400000 */
[----:B------:R-:W-:Y:S01]  /*eed0*/  ISETP.GT.AND P3, PT, R0, 0x31, P0 ;  /* 0x000000310000780c */ /* 0x000fe20000764270 */
[----:B------:R-:W-:Y:S02]  /*eee0*/  BSSY B1, `(.L_x_336) ;  /* 0x0000005000017945 */ /* 0x000fe40003800000 */
[----:B------:R-:W-:-:S05]  /*eef0*/  FFMA R5, R48, R2, R5 ;  /* 0x0000000230057223 */ /* 0x000fca0000000005 */
[----:B------:R0:W-:Y:S05]  /*ef00*/  @P2 STG.E desc[UR36][R8.64+0xc0], R5 ;  /* 0x0000c00508002986 */ /* 0x0001ea000c101924 */
[----:B------:R-:W-:Y:S05]  /*ef10*/  @!P3 BRA `(.L_x_337) ;  /* 0x000000000004b947 */ /* 0x000fea0003800000 */
[----:B------:R0:W5:Y:S02]  /*ef20*/  LDG.E.LTC128B R3, desc[UR36][R6.64+0xc4] ;  /* 0x0000c42406037981 */ /* 0x000164000c1e1920 */
.L_x_337:
[----:B------:R-:W-:Y:S05]  /*ef30*/  BSYNC B1 ;  /* 0x0000000000017941 */ /* 0x000fea0003800000 */
.L_x_336:
[----:B-----5:R-:W-:Y:S01]  /*ef40*/  FMUL R4, R3, R16 ;  /* 0x0000001003047220 */ /* 0x020fe20000400000 */
[----:B------:R-:W-:Y:S01]  /*ef50*/  ISETP.GT.AND P2, PT, R0, 0x30, P1 ;  /* 0x000000300000780c */ /* 0x000fe20000f44270 */
[----:B------:R-:W-:Y:S02]  /*ef60*/  BSSY B1, `(.L_x_338) ;  /* 0x0000005000017945 */ /* 0x000fe40003800000 */
[----:B------:R-:W-:-:S05]  /*ef70*/  FFMA R49, R49, R2, R4 ;  /* 0x0000000231317223 */ /* 0x000fca0000000004 */
[----:B------:R0:W-:Y:S05]  /*ef80*/  @P3 STG.E desc[UR36][R8.64+0xc4], R49 ;  /* 0x0000c43108003986 */ /* 0x0001ea000c101924 */
[----:B------:R-:W-:Y:S05]  /*ef90*/  @!P2 BRA `(.L_x_339) ;  /* 0x000000000004a947 */ /* 0x000fea0003800000 */
[----:B------:R0:W5:Y:S02]  /*efa0*/  LDG.E.LTC128B R3, desc[UR36][R12.64+0xc0] ;  /* 0x0000c0240c037981 */ /* 0x000164000c1e1920 */
.L_x_339:
[----:B------:R-:W-:Y:S05]  /*efb0*/  BSYNC B1 ;  /* 0x0000000000017941 */ /* 0x000fea0003800000 */
.L_x_338:
        /* <DEDUP_REMOVED lines=9> */
.L_x_341:
[----:B------:R-:W-:Y:S05]  /*f050*/  BSYNC B1 ;  /* 0x0000000000017941 */ /* 0x000fea0003800000 */
.L_x_340:
        /* <DEDUP_REMOVED lines=9> */
.L_x_343:
[----:B------:R-:W-:Y:S05]  /*f0f0*/  BSYNC B1 ;  /* 0x0000000000017941 */ /* 0x000fea0003800000 */
.L_x_342:
[----:B0----5:R-:W-:Y:S01]  /*f100*/  FMUL R5, R3, R16 ;  /* 0x0000001003057220 */ /* 0x021fe20000400000 */
[----:B------:R-:W-:Y:S01]  /*f110*/  ISETP.GT.AND P3, PT, R0, 0x39, P0 ;  /* 0x000000390000780c */ /* 0x000fe20000764270 */
[----:B------:R-:W-:Y:S02]  /*f120*/  BSSY B1, `(.L_x_344) ;  /* 0x0000005000017945 */ /* 0x000fe40003800000 */
[----:B------:R-:W-:-:S05]  /*f130*/  FFMA R5, R52, R2, R5 ;  /* 0x0000000234057223 */ /* 0x000fca0000000005 */
[----:B------:R0:W-:Y:S05]  /*f140*/  @P2 STG.E desc[UR36][R8.64+0xe0], R5 ;  /* 0x0000e00508002986 */ /* 0x0001ea000c101924 */
[----:B------:R-:W-:Y:S05]  /*f150*/  @!P3 BRA `(.L_x_345) ;  /* 0x000000000004b947 */ /* 0x000fea0003800000 */
[----:B------:R0:W5:Y:S02]  /*f160*/  LDG.E.LTC128B R3, desc[UR36][R6.64+0xe4] ;  /* 0x0000e42406037981 */ /* 0x000164000c1e1920 */
.L_x_345:
[----:B------:R-:W-:Y:S05]  /*f170*/  BSYNC B1 ;  /* 0x0000000000017941 */ /* 0x000fea0003800000 */
.L_x_344:
[----:B-----5:R-:W-:Y:S01]  /*f180*/  FMUL R4, R3, R16 ;  /* 0x0000001003047220 */ /* 0x020fe20000400000 */
[----:B------:R-:W-:Y:S01]  /*f190*/  ISETP.GT.AND P2, PT, R0, 0x38, P1 ;  /* 0x000000380000780c */ /* 0x000fe20000f44270 */
[----:B------:R-:W-:Y:S02]  /*f1a0*/  BSSY B1, `(.L_x_346) ;  /* 0x0000005000017945 */ /* 0x000fe40003800000 */
[----:B------:R-:W-:-:S05]  /*f1b0*/  FFMA R53, R53, R2, R4 ;  /* 0x0000000235357223 */ /* 0x000fca0000000004 */
[----:B------:R0:W-:Y:S05]  /*f1c0*/  @P3 STG.E desc[UR36][R8.64+0xe4], R53 ;  /* 0x0000e43508003986 */ /* 0x0001ea000c101924 */
[----:B------:R-:W-:Y:S05]  /*f1d0*/  @!P2 BRA `(.L_x_347) ;  /* 0x000000000004a947 */ /* 0x000fea0003800000 */
[----:B------:R0:W5:Y:S02]  /*f1e0*/  LDG.E.LTC128B R3, desc[UR36][R12.64+0xe0] ;  /* 0x0000e0240c037981 */ /* 0x000164000c1e1920 */
.L_x_347:
[----:B------:R-:W-:Y:S05]  /*f1f0*/  BSYNC B1 ;  /* 0x0000000000017941 */ /* 0x000fea0003800000 */
.L_x_346:
        /* <DEDUP_REMOVED lines=9> */
.L_x_349:
[----:B------:R-:W-:Y:S05]  /*f290*/  BSYNC B1 ;  /* 0x0000000000017941 */ /* 0x000fea0003800000 */
.L_x_348:
        /* <DEDUP_REMOVED lines=9> */
.L_x_351:
[----:B------:R-:W-:Y:S05]  /*f330*/  BSYNC B1 ;  /* 0x0000000000017941 */ /* 0x000fea0003800000 */
.L_x_350:
[----:B0----5:R-:W-:Y:S01]  /*f340*/  FMUL R5, R3, R16 ;  /* 0x0000001003057220 */ /* 0x021fe20000400000 */
[----:B------:R-:W-:Y:S01]  /*f350*/  ISETP.GT.AND P3, PT, R0, 0x41, P0 ;  /* 0x000000410000780c */ /* 0x000fe20000764270 */
[----:B------:R-:W-:Y:S02]  /*f360*/  BSSY B1, `(.L_x_352) ;  /* 0x0000005000017945 */ /* 0x000fe40003800000 */
[----:B------:R-:W-:-:S05]  /*f370*/  FFMA R5, R56, R2, R5 ;  /* 0x0000000238057223 */ /* 0x000fca0000000005 */
[----:B------:R0:W-:Y:S05]  /*f380*/  @P2 STG.E desc[UR36][R8.64+0x100], R5 ;  /* 0x0001000508002986 */ /* 0x0001ea000c101924 */
[----:B------:R-:W-:Y:S05]  /*f390*/  @!P3 BRA `(.L_x_353) ;  /* 0x000000000004b947 */ /* 0x000fea0003800000 */
[----:B------:R0:W5:Y:S02]  /*f3a0*/  LDG.E.LTC128B R3, desc[UR36][R6.64+0x104] ;  /* 0x0001042406037981 */ /* 0x000164000c1e1920 */
.L_x_353:
[----:B------:R-:W-:Y:S05]  /*f3b0*/  BSYNC B1 ;  /* 0x0000000000017941 */ /* 0x000fea0003800000 */
.L_x_352:
[----:B-----5:R-:W-:Y:S01]  /*f3c0*/  FMUL R4, R3, R16 ;  /* 0x0000001003047220 */ /* 0x020fe20000400000 */
[----:B------:R-:W-:Y:S01]  /*f3d0*/  ISETP.GT.AND P2, PT, R0, 0x40, P1 ;  /* 0x000000400000780c */ /* 0x000fe20000f44270 */
[----:B------:R-:W-:Y:S02]  /*f3e0*/  BSSY B1, `(.L_x_354) ;  /* 0x0000005000017945 */ /* 0x000fe40003800000 */
[----:B------:R-:W-:-:S05]  /*f3f0*/  FFMA R57, R57, R2, R4 ;  /* 0x0000000239397223 */ /* 0x000fca0000000004 */
[----:B------:R0:W-:Y:S05]  /*f400*/  @P3 STG.E desc[UR36][R8.64+0x104], R57 ;  /* 0x0001043908003986 */ /* 0x0001ea000c101924 */
[----:B------:R-:W-:Y:S05]  /*f410*/  @!P2 BRA `(.L_x_355) ;  /* 0x000000000004a947 */ /* 0x000fea0003800000 */
[----:B------:R0:W5:Y:S02]  /*f420*/  LDG.E.LTC128B R3, desc[UR36][R12.64+0x100] ;  /* 0x000100240c037981 */ /* 0x000164000c1e1920 */
.L_x_355:
[----:B------:R-:W-:Y:S05]  /*f430*/  BSYNC B1 ;  /* 0x0000000000017941 */ /* 0x000fea0003800000 */
.L_x_354:
        /* <DEDUP_REMOVED lines=9> */
.L_x_357:
[----:B------:R-:W-:Y:S05]  /*f4d0*/  BSYNC B1 ;  /* 0x0000000000017941 */ /* 0x000fea0003800000 */
.L_x_356:
        /* <DEDUP_REMOVED lines=9> */
.L_x_359:
[----:B------:R-:W-:Y:S05]  /*f570*/  BSYNC B1 ;  /* 0x0000000000017941 */ /* 0x000fea0003800000 */
.L_x_358:
[----:B0----5:R-:W-:Y:S01]  /*f580*/  FMUL R5, R3, R16 ;  /* 0x0000001003057220 */ /* 0x021fe20000400000 */
[----:B------:R-:W-:Y:S01]  /*f590*/  ISETP.GT.AND P3, PT, R0, 0x49, P0 ;  /* 0x000000490000780c */ /* 0x000fe20000764270 */
[----:B------:R-:W-:Y:S02]  /*f5a0*/  BSSY B1, `(.L_x_360) ;  /* 0x0000005000017945 */ /* 0x000fe40003800000 */
[----:B------:R-:W-:-:S05]  /*f5b0*/  FFMA R5, R60, R2, R5 ;  /* 0x000000023c057223 */ /* 0x000fca0000000005 */
[----:B------:R0:W-:Y:S05]  /*f5c0*/  @P2 STG.E desc[UR36][R8.64+0x120], R5 ;  /* 0x0001200508002986 */ /* 0x0001ea000c101924 */
[----:B------:R-:W-:Y:S05]  /*f5d0*/  @!P3 BRA `(.L_x_361) ;  /* 0x000000000004b947 */ /* 0x000fea0003800000 */
[----:B------:R0:W5:Y:S02]  /*f5e0*/  LDG.E.LTC128B R3, desc[UR36][R6.64+0x124] ;  /* 0x0001242406037981 */ /* 0x000164000c1e1920 */
.L_x_361:
[----:B------:R-:W-:Y:S05]  /*f5f0*/  BSYNC B1 ;  /* 0x0000000000017941 */ /* 0x000fea0003800000 */
.L_x_360:
[----:B-----5:R-:W-:Y:S01]  /*f600*/  FMUL R4, R3, R16 ;  /* 0x0000001003047220 */ /* 0x020fe20000400000 */
[----:B------:R-:W-:Y:S01]  /*f610*/  ISETP.GT.AND P2, PT, R0, 0x48, P1 ;  /* 0x000000480000780c */ /* 0x000fe20000f44270 */
[----:B------:R-:W-:Y:S02]  /*f620*/  BSSY B1, `(.L_x_362) ;  /* 0x0000005000017945 */ /* 0x000fe40003800000 */
[----:B------:R-:W-:-:S05]  /*f630*/  FFMA R61, R61, R2, R4 ;  /* 0x000000023d3d7223 */ /* 0x000fca0000000004 */
[----:B------:R0:W-:Y:S05]  /*f640*/  @P3 STG.E desc[UR36][R8.64+0x124], R61 ;  /* 0x0001243d08003986 */ /* 0x0001ea000c101924 */
[----:B------:R-:W-:Y:S05]  /*f650*/  @!P2 BRA `(.L_x_363) ;  /* 0x000000000004a947 */ /* 0x000fea0003800000 */
[----:B------:R0:W5:Y:S02]  /*f660*/  LDG.E.LTC128B R3, desc[UR36][R12.64+0x120] ;  /* 0x000120240c037981 */ /* 0x000164000c1e1920 */
.L_x_363:
[----:B------:R-:W-:Y:S05]  /*f670*/  BSYNC B1 ;  /* 0x0000000000017941 */ /* 0x000fea0003800000 */
.L_x_362:
        /* <DEDUP_REMOVED lines=9> */
.L_x_365:
[----:B------:R-:W-:Y:S05]  /*f710*/  BSYNC B1 ;  /* 0x0000000000017941 */ /* 0x000fea0003800000 */
.L_x_364:
        /* <DEDUP_REMOVED lines=9> */
.L_x_367:
[----:B------:R-:W-:Y:S05]  /*f7b0*/  BSYNC B1 ;  /* 0x0000000000017941 */ /* 0x000fea0003800000 */
.L_x_366:
[----:B0----5:R-:W-:Y:S01]  /*f7c0*/  FMUL R5, R3, R16 ;  /* 0x0000001003057220 */ /* 0x021fe20000400000 */
[----:B------:R-:W-:Y:S01]  /*f7d0*/  ISETP.GT.AND P3, PT, R0, 0x51, P0 ;  /* 0x000000510000780c */ /* 0x000fe20000764270 */
[----:B------:R-:W-:Y:S02]  /*f7e0*/  BSSY B1, `(.L_x_368) ;  /* 0x0000005000017945 */ /* 0x000fe40003800000 */
[----:B------:R-:W-:-:S05]  /*f7f0*/  FFMA R5, R64, R2, R5 ;  /* 0x0000000240057223 */ /* 0x000fca0000000005 */
[----:B------:R0:W-:Y:S05]  /*f800*/  @P2 STG.E desc[UR36][R8.64+0x140], R5 ;  /* 0x0001400508002986 */ /* 0x0001ea000c101924 */
[----:B------:R-:W-:Y:S05]  /*f810*/  @!P3 BRA `(.L_x_369) ;  /* 0x000000000004b947 */ /* 0x000fea0003800000 */
[----:B------:R0:W5:Y:S02]  /*f820*/  LDG.E.LTC128B R3, desc[UR36][R6.64+0x144] ;  /* 0x0001442406037981 */ /* 0x000164000c1e1920 */
.L_x_369:
[----:B------:R-:W-:Y:S05]  /*f830*/  BSYNC B1 ;  /* 0x0000000000017941 */ /* 0x000fea0003800000 */
.L_x_368:
[----:B-----5:R-:W-:Y:S01]  /*f840*/  FMUL R4, R3, R16 ;  /* 0x0000001003047220 */ /* 0x020fe20000400000 */
[----:B------:R-:W-:Y:S01]  /*f850*/  ISETP.GT.AND P2, PT, R0, 0x50, P1 ;  /* 0x000000500000780c */ /* 0x000fe20000f44270 */
[----:B------:R-:W-:Y:S02]  /*f860*/  BSSY B1, `(.L_x_370) ;  /* 0x0000005000017945 */ /* 0x000fe40003800000 */
[----:B------:R-:W-:-:S05]  /*f870*/  FFMA R65, R65, R2, R4 ;  /* 0x0000000241417223 */ /* 0x000fca0000000004 */
[----:B------:R0:W-:Y:S05]  /*f880*/  @P3 STG.E desc[UR36][R8.64+0x144], R65 ;  /* 0x0001444108003986 */ /* 0x0001ea000c101924 */
[----:B------:R-:W-:Y:S05]  /*f890*/  @!P2 BRA `(.L_x_371) ;  /* 0x000000000004a947 */ /* 0x000fea0003800000 */
[----:B------:R0:W5:Y:S02]  /*f8a0*/  LDG.E.LTC128B R3, desc[UR36][R12.64+0x140] ;  /* 0x000140240c037981 */ /* 0x000164000c1e1920 */
.L_x_371:
[----:B------:R-:W-:Y:S05]  /*f8b0*/  BSYNC B1 ;  /* 0x0000000000017941 */ /* 0x000fea0003800000 */
.L_x_370:
        /* <DEDUP_REMOVED lines=9> */
.L_x_373:
[----:B------:R-:W-:Y:S05]  /*f950*/  BSYNC B1 ;  /* 0x0000000000017941 */ /* 0x000fea0003800000 */
.L_x_372:
        /* <DEDUP_REMOVED lines=9> */
.L_x_375:
[----:B------:R-:W-:Y:S05]  /*f9f0*/  BSYNC B1 ;  /* 0x0000000000017941 */ /* 0x000fea0003800000 */
.L_x_374:
[----:B0----5:R-:W-:Y:S01]  /*fa00*/  FMUL R5, R3, R16 ;  /* 0x0000001003057220 */ /* 0x021fe20000400000 */
[----:B------:R-:W-:Y:S01]  /*fa10*/  ISETP.GT.AND P3, PT, R0, 0x59, P0 ;  /* 0x000000590000780c */ /* 0x000fe20000764270 */
[----:B------:R-:W-:Y:S02]  /*fa20*/  BSSY B1, `(.L_x_376) ;  /* 0x0000005000017945 */ /* 0x000fe40003800000 */
[----:B------:R-:W-:-:S05]  /*fa30*/  FFMA R5, R68, R2, R5 ;  /* 0x0000000244057223 */ /* 0x000fca0000000005 */
[----:B------:R0:W-:Y:S05]  /*fa40*/  @P2 STG.E desc[UR36][R8.64+0x160], R5 ;  /* 0x0001600508002986 */ /* 0x0001ea000c101924 */
[----:B------:R-:W-:Y:S05]  /*fa50*/  @!P3 BRA `(.L_x_377) ;  /* 0x000000000004b947 */ /* 0x000fea0003800000 */
[----:B------:R0:W5:Y:S02]  /*fa60*/  LDG.E.LTC128B R3, desc[UR36][R6.64+0x164] ;  /* 0x0001642406037981 */ /* 0x000164000c1e1920 */
.L_x_377:
[----:B------:R-:W-:Y:S05]  /*fa70*/  BSYNC B1 ;  /* 0x0000000000017941 */ /* 0x000fea0003800000 */
.L_x_376:
[----:B-----5:R-:W-:Y:S01]  /*fa80*/  FMUL R4, R3, R16 ;  /* 0x0000001003047220 */ /* 0x020fe20000400000 */
[----:B------:R-:W-:Y:S01]  /*fa90*/  ISETP.GT.AND P2, PT, R0, 0x58, P1 ;  /* 0x000000580000780c */ /* 0x000fe20000f44270 */
[----:B------:R-:W-:Y:S02]  /*faa0*/  BSSY B1, `(.L_x_378) ;  /* 0x0000005000017945 */ /* 0x000fe40003800000 */
[----:B------:R-:W-:-:S05]  /*fab0*/  FFMA R69, R69, R2, R4 ;  /* 0x0000000245457223 */ /* 0x000fca0000000004 */
[----:B------:R0:W-:Y:S05]  /*fac0*/  @P3 STG.E desc[UR36][R8.64+0x164], R69 ;  /* 0x0001644508003986 */ /* 0x0001ea000c101924 */
[----:B------:R-:W-:Y:S05]  /*fad0*/  @!P2 BRA `(.L_x_379) ;  /* 0x000000000004a947 */ /* 0x000fea0003800000 */
[----:B------:R0:W5:Y:S02]  /*fae0*/  LDG.E.LTC128B R3, desc[UR36][R12.64+0x160] ;  /* 0x000160240c037981 */ /* 0x000164000c1e1920 */
.L_x_379:
[----:B------:R-:W-:Y:S05]  /*faf0*/  BSYNC B1 ;  /* 0x0000000000017941 */ /* 0x000fea0003800000 */
.L_x_378:
        /* <DEDUP_REMOVED lines=9> */
.L_x_381:
[----:B------:R-:W-:Y:S05]  /*fb90*/  BSYNC B1 ;  /* 0x0000000000017941 */ /* 0x000fea0003800000 */
.L_x_380:
        /* <DEDUP_REMOVED lines=9> */
.L_x_383:
[----:B------:R-:W-:Y:S05]  /*fc30*/  BSYNC B1 ;  /* 0x0000000000017941 */ /* 0x000fea0003800000 */
.L_x_382:
[----:B0----5:R-:W-:Y:S01]  /*fc40*/  FMUL R5, R3, R16 ;  /* 0x0000001003057220 */ /* 0x021fe20000400000 */
[----:B------:R-:W-:Y:S01]  /*fc50*/  ISETP.GT.AND P3, PT, R0, 0x61, P0 ;  /* 0x000000610000780c */ /* 0x000fe20000764270 */
[----:B------:R-:W-:Y:S02]  /*fc60*/  BSSY B1, `(.L_x_384) ;  /* 0x0000005000017945 */ /* 0x000fe40003800000 */
[----:B------:R-:W-:-:S05]  /*fc70*/  FFMA R5, R72, R2, R5 ;  /* 0x0000000248057223 */ /* 0x000fca0000000005 */
[----:B------:R0:W-:Y:S05]  /*fc80*/  @P2 STG.E desc[UR36][R8.64+0x180], R5 ;  /* 0x0001800508002986 */ /* 0x0001ea000c101924 */
[----:B------:R-:W-:Y:S05]  /*fc90*/  @!P3 BRA `(.L_x_385) ;  /* 0x000000000004b947 */ /* 0x000fea0003800000 */
[----:B------:R0:W5:Y:S02]  /*fca0*/  LDG.E.LTC128B R3, desc[UR36][R6.64+0x184] ;  /* 0x0001842406037981 */ /* 0x000164000c1e1920 */
.L_x_385:
[----:B------:R-:W-:Y:S05]  /*fcb0*/  BSYNC B1 ;  /* 0x0000000000017941 */ /* 0x000fea0003800000 */
.L_x_384:
[----:B-----5:R-:W-:Y:S01]  /*fcc0*/  FMUL R4, R3, R16 ;  /* 0x0000001003047220 */ /* 0x020fe20000400000 */
[----:B------:R-:W-:Y:S01]  /*fcd0*/  ISETP.GT.AND P2, PT, R0, 0x60, P1 ;  /* 0x000000600000780c */ /* 0x000fe20000f44270 */
[----:B------:R-:W-:Y:S02]  /*fce0*/  BSSY B1, `(.L_x_386) ;  /* 0x0000005000017945 */ /* 0x000fe40003800000 */
[----:B------:R-:W-:-:S05]  /*fcf0*/  FFMA R73, R73, R2, R4 ;  /* 0x0000000249497223 */ /* 0x000fca0000000004 */
[----:B------:R0:W-:Y:S05]  /*fd00*/  @P3 STG.E desc[UR36][R8.64+0x184], R73 ;  /* 0x0001844908003986 */ /* 0x0001ea000c101924 */
[----:B------:R-:W-:Y:S05]  /*fd10*/  @!P2 BRA `(.L_x_387) ;  /* 0x000000000004a947 */ /* 0x000fea0003800000 */
[----:B------:R0:W5:Y:S02]  /*fd20*/  LDG.E.LTC128B R3, desc[UR36][R12.64+0x180] ;  /* 0x000180240c037981 */ /* 0x000164000c1e1920 */
.L_x_387:
[----:B------:R-:W-:Y:S05]  /*fd30*/  BSYNC B1 ;  /* 0x0000000000017941 */ /* 0x000fea0003800000 */
.L_x_386:
        /* <DEDUP_REMOVED lines=9> */
.L_x_389:
[----:B------:R-:W-:Y:S05]  /*fdd0*/  BSYNC B1 ;  /* 0x0000000000017941 */ /* 0x000fea0003800000 */
.L_x_388:
        /* <DEDUP_REMOVED lines=9> */
.L_x_391:
[----:B------:R-:W-:Y:S05]  /*fe70*/  BSYNC B1 ;  /* 0x0000000000017941 */ /* 0x000fea0003800000 */
.L_x_390:
[----:B0----5:R-:W-:Y:S01]  /*fe80*/  FMUL R5, R3, R16 ;  /* 0x0000001003057220 */ /* 0x021fe20000400000 */
[----:B------:R-:W-:Y:S01]  /*fe90*/  ISETP.GT.AND P3, PT, R0, 0x69, P0 ;  /* 0x000000690000780c */ /* 0x000fe20000764270 */
[----:B------:R-:W-:Y:S02]  /*fea0*/  BSSY B1, `(.L_x_392) ;  /* 0x0000005000017945 */ /* 0x000fe40003800000 */
[----:B------:R-:W-:-:S05]  /*feb0*/  FFMA R5, R76, R2, R5 ;  /* 0x000000024c057223 */ /* 0x000fca0000000005 */
[----:B------:R0:W-:Y:S05]  /*fec0*/  @P2 STG.E desc[UR36][R8.64+0x1a0], R5 ;  /* 0x0001a00508002986 */ /* 0x0001ea000c101924 */
[----:B------:R-:W-:Y:S05]  /*fed0*/  @!P3 BRA `(.L_x_393) ;  /* 0x000000000004b947 */ /* 0x000fea0003800000 */
[----:B------:R0:W5:Y:S02]  /*fee0*/  LDG.E.LTC128B R3, desc[UR36][R6.64+0x1a4] ;  /* 0x0001a42406037981 */ /* 0x000164000c1e1920 */
.L_x_393:
[----:B------:R-:W-:Y:S05]  /*fef0*/  BSYNC B1 ;  /* 0x0000000000017941 */ /* 0x000fea0003800000 */
.L_x_392:
[----:B-----5:R-:W-:Y:S01]  /*ff00*/  FMUL R4, R3, R16 ;  /* 0x0000001003047220 */ /* 0x020fe20000400000 */
[----:B------:R-:W-:Y:S01]  /*ff10*/  ISETP.GT.AND P2, PT, R0, 0x68, P1 ;  /* 0x000000680000780c */ /* 0x000fe20000f44270 */
[----:B------:R-:W-:Y:S02]  /*ff20*/  BSSY B1, `(.L_x_394) ;  /* 0x0000005000017945 */ /* 0x000fe40003800000 */
[----:B------:R-:W-:-:S05]  /*ff30*/  FFMA R77, R77, R2, R4 ;  /* 0x000000024d4d7223 */ /* 0x000fca0000000004 */
[----:B------:R0:W-:Y:S05]  /*ff40*/  @P3 STG.E desc[UR36][R8.64+0x1a4], R77 ;  /* 0x0001a44d08003986 */ /* 0x0001ea000c101924 */
[----:B------:R-:W-:Y:S05]  /*ff50*/  @!P2 BRA `(.L_x_395) ;  /* 0x000000000004a947 */ /* 0x000fea0003800000 */
[----:B------:R0:W5:Y:S02]  /*ff60*/  LDG.E.LTC128B R3, desc[UR36][R12.64+0x1a0] ;  /* 0x0001a0240c037981 */ /* 0x000164000c1e1920 */
.L_x_395:
[----:B------:R-:W-:Y:S05]  /*ff70*/  BSYNC B1 ;  /* 0x0000000000017941 */ /* 0x000fea0003800000 */
.L_x_394:
        /* <DEDUP_REMOVED lines=9> */
.L_x_397:
[----:B------:R-:W-:Y:S05]  /*10010*/  BSYNC B1 ;  /* 0x0000000000017941 */ /* 0x000fea0003800000 */
.L_x_396:
        /* <DEDUP_REMOVED lines=9> */
.L_x_399:
[----:B------:R-:W-:Y:S05]  /*100b0*/  BSYNC B1 ;  /* 0x0000000000017941 */ /* 0x000fea0003800000 */
.L_x_398:
[----:B0----5:R-:W-:Y:S01]  /*100c0*/  FMUL R5, R3, R16 ;  /* 0x0000001003057220 */ /* 0x021fe20000400000 */
[----:B------:R-:W-:Y:S01]  /*100d0*/  ISETP.GT.AND P3, PT, R0, 0x71, P0 ;  /* 0x000000710000780c */ /* 0x000fe20000764270 */
[----:B------:R-:W-:Y:S02]  /*100e0*/  BSSY B1, `(.L_x_400) ;  /* 0x0000005000017945 */ /* 0x000fe40003800000 */
[----:B------:R-:W-:-:S05]  /*100f0*/  FFMA R5, R80, R2, R5 ;  /* 0x0000000250057223 */ /* 0x000fca0000000005 */
[----:B------:R0:W-:Y:S05]  /*10100*/  @P2 STG.E desc[UR36][R8.64+0x1c0], R5 ;  /* 0x0001c00508002986 */ /* 0x0001ea000c101924 */
[----:B------:R-:W-:Y:S05]  /*10110*/  @!P3 BRA `(.L_x_401) ;  /* 0x000000000004b947 */ /* 0x000fea0003800000 */
[----:B------:R0:W5:Y:S02]  /*10120*/  LDG.E.LTC128B R3, desc[UR36][R6.64+0x1c4] ;  /* 0x0001c42406037981 */ /* 0x000164000c1e1920 */
.L_x_401:
[----:B------:R-:W-:Y:S05]  /*10130*/  BSYNC B1 ;  /* 0x0000000000017941 */ /* 0x000fea0003800000 */
.L_x_400:
[----:B-----5:R-:W-:Y:S01]  /*10140*/  FMUL R4, R3, R16 ;  /* 0x0000001003047220 */ /* 0x020fe20000400000 */
[----:B------:R-:W-:Y:S01]  /*10150*/  ISETP.GT.AND P2, PT, R0, 0x70, P1 ;  /* 0x000000700000780c */ /* 0x000fe20000f44270 */
[----:B------:R-:W-:Y:S02]  /*10160*/  BSSY B1, `(.L_x_402) ;  /* 0x0000005000017945 */ /* 0x000fe40003800000 */
[----:B------:R-:W-:-:S05]  /*10170*/  FFMA R81, R81, R2, R4 ;  /* 0x0000000251517223 */ /* 0x000fca0000000004 */
[----:B------:R0:W-:Y:S05]  /*10180*/  @P3 STG.E desc[UR36][R8.64+0x1c4], R81 ;  /* 0x0001c45108003986 */ /* 0x0001ea000c101924 */
[----:B------:R-:W-:Y:S05]  /*10190*/  @!P2 BRA `(.L_x_403) ;  /* 0x000000000004a947 */ /* 0x000fea0003800000 */
[----:B------:R0:W5:Y:S02]  /*101a0*/  LDG.E.LTC128B R3, desc[UR36][R12.64+0x1c0] ;  /* 0x0001c0240c037981 */ /* 0x000164000c1e1920 */
.L_x_403:
[----:B------:R-:W-:Y:S05]  /*101b0*/  BSYNC B1 ;  /* 0x0000000000017941 */ /* 0x000fea0003800000 */
.L_x_402:
        /* <DEDUP_REMOVED lines=9> */
.L_x_405:
[----:B------:R-:W-:Y:S05]  /*10250*/  BSYNC B1 ;  /* 0x0000000000017941 */ /* 0x000fea0003800000 */
.L_x_404:
        /* <DEDUP_REMOVED lines=9> */
.L_x_407:
[----:B------:R-:W-:Y:S05]  /*102f0*/  BSYNC B1 ;  /* 0x0000000000017941 */ /* 0x000fea0003800000 */
.L_x_406:
[----:B0----5:R-:W-:Y:S01]  /*10300*/  FMUL R5, R3, R16 ;  /* 0x0000001003057220 */ /* 0x021fe20000400000 */
[----:B------:R-:W-:Y:S01]  /*10310*/  ISETP.GT.AND P3, PT, R0, 0x79, P0 ;  /* 0x000000790000780c */ /* 0x000fe20000764270 */
[----:B------:R-:W-:Y:S02]  /*10320*/  BSSY B1, `(.L_x_408) ;  /* 0x0000005000017945 */ /* 0x000fe40003800000 */
[----:B------:R-:W-:-:S05]  /*10330*/  FFMA R5, R84, R2, R5 ;  /* 0x0000000254057223 */ /* 0x000fca0000000005 */
[----:B------:R0:W-:Y:S05]  /*10340*/  @P2 STG.E desc[UR36][R8.64+0x1e0], R5 ;  /* 0x0001e00508002986 */ /* 0x0001ea000c101924 */
[----:B------:R-:W-:Y:S05]  /*10350*/  @!P3 BRA `(.L_x_409) ;  /* 0x000000000004b947 */ /* 0x000fea0003800000 */
[----:B------:R0:W5:Y:S02]  /*10360*/  LDG.E.LTC128B R3, desc[UR36][R6.64+0x1e4] ;  /* 0x0001e42406037981 */ /* 0x000164000c1e1920 */
.L_x_409:
[----:B------:R-:W-:Y:S05]  /*10370*/  BSYNC B1 ;  /* 0x0000000000017941 */ /* 0x000fea0003800000 */
.L_x_408:
[----:B-----5:R-:W-:Y:S01]  /*10380*/  FMUL R4, R3, R16 ;  /* 0x0000001003047220 */ /* 0x020fe20000400000 */
[----:B------:R-:W-:Y:S01]  /*10390*/  ISETP.GT.AND P2, PT, R0, 0x78, P1 ;  /* 0x000000780000780c */ /* 0x000fe20000f44270 */
[----:B------:R-:W-:Y:S02]  /*103a0*/  BSSY B1, `(.L_x_410) ;  /* 0x0000005000017945 */ /* 0x000fe40003800000 */
[----:B------:R-:W-:-:S05]  /*103b0*/  FFMA R85, R85, R2, R4 ;  /* 0x0000000255557223 */ /* 0x000fca0000000004 */
[----:B------:R0:W-:Y:S05]  /*103c0*/  @P3 STG.E desc[UR36][R8.64+0x1e4], R85 ;  /* 0x0001e45508003986 */ /* 0x0001ea000c101924 */
[----:B------:R-:W-:Y:S05]  /*103d0*/  @!P2 BRA `(.L_x_411) ;  /* 0x000000000004a947 */ /* 0x000fea0003800000 */
[----:B------:R0:W5:Y:S02]  /*103e0*/  LDG.E.LTC128B R3, desc[UR36][R12.64+0x1e0] ;  /* 0x0001e0240c037981 */ /* 0x000164000c1e1920 */
.L_x_411:
[----:B------:R-:W-:Y:S05]  /*103f0*/  BSYNC B1 ;  /* 0x0000000000017941 */ /* 0x000fea0003800000 */
.L_x_410:
        /* <DEDUP_REMOVED lines=9> */
.L_x_413:
[----:B------:R-:W-:Y:S05]  /*10490*/  BSYNC B1 ;  /* 0x0000000000017941 */ /* 0x000fea0003800000 */
.L_x_412:
        /* <DEDUP_REMOVED lines=9> */
.L_x_415:
[----:B------:R-:W-:Y:S05]  /*10530*/  BSYNC B1 ;  /* 0x0000000000017941 */ /* 0x000fea0003800000 */
.L_x_414:
[----:B0----5:R-:W-:Y:S01]  /*10540*/  FMUL R5, R3, R16 ;  /* 0x0000001003057220 */ /* 0x021fe20000400000 */
[----:B------:R-:W-:Y:S01]  /*10550*/  ISETP.GT.AND P3, PT, R0, 0x81, P0 ;  /* 0x000000810000780c */ /* 0x000fe20000764270 */
[----:B------:R-:W-:Y:S02]  /*10560*/  BSSY B1, `(.L_x_416) ;  /* 0x0000005000017945 */ /* 0x000fe40003800000 */
[----:B------:R-:W-:-:S05]  /*10570*/  FFMA R5, R88, R2, R5 ;  /* 0x0000000258057223 */ /* 0x000fca0000000005 */
[----:B------:R0:W-:Y:S05]  /*10580*/  @P2 STG.E desc[UR36][R8.64+0x200], R5 ;  /* 0x0002000508002986 */ /* 0x0001ea000c101924 */
[----:B------:R-:W-:Y:S05]  /*10590*/  @!P3 BRA `(.L_x_417) ;  /* 0x000000000004b947 */ /* 0x000fea0003800000 */
[----:B------:R0:W5:Y:S02]  /*105a0*/  LDG.E.LTC128B R3, desc[UR36][R6.64+0x204] ;  /* 0x0002042406037981 */ /* 0x000164000c1e1920 */
.L_x_417:
[----:B------:R-:W-:Y:S05]  /*105b0*/  BSYNC B1 ;  /* 0x0000000000017941 */ /* 0x000fea0003800000 */
.L_x_416:
[----:B-----5:R-:W-:Y:S01]  /*105c0*/  FMUL R4, R3, R16 ;  /* 0x0000001003047220 */ /* 0x020fe20000400000 */
[----:B------:R-:W-:Y:S01]  /*105d0*/  ISETP.GT.AND P2, PT, R0, 0x80, P1 ;  /* 0x000000800000780c */ /* 0x000fe20000f44270 */
[----:B------:R-:W-:Y:S02]  /*105e0*/  BSSY B1, `(.L_x_418) ;  /* 0x0000005000017945 */ /* 0x000fe40003800000 */
[----:B------:R-:W-:-:S05]  /*105f0*/  FFMA R89, R89, R2, R4 ;  /* 0x0000000259597223 */ /* 0x000fca0000000004 */
[----:B------:R0:W-:Y:S05]  /*10600*/  @P3 STG.E desc[UR36][R8.64+0x204], R89 ;  /* 0x0002045908003986 */ /* 0x0001ea000c101924 */
[----:B------:R-:W-:Y:S05]  /*10610*/  @!P2 BRA `(.L_x_419) ;  /* 0x000000000004a947 */ /* 0x000fea0003800000 */
[----:B------:R0:W5:Y:S02]  /*10620*/  LDG.E.LTC128B R3, desc[UR36][R12.64+0x200] ;  /* 0x000200240c037981 */ /* 0x000164000c1e1920 */
.L_x_419:
[----:B------:R-:W-:Y:S05]  /*10630*/  BSYNC B1 ;  /* 0x0000000000017941 */ /* 0x000fea0003800000 */
.L_x_418:
        /* <DEDUP_REMOVED lines=9> */
.L_x_421:
[----:B------:R-:W-:Y:S05]  /*106d0*/  BSYNC B1 ;  /* 0x0000000000017941 */ /* 0x000fea0003800000 */
.L_x_420:
        /* <DEDUP_REMOVED lines=9> */
.L_x_423:
[----:B------:R-:W-:Y:S05]  /*10770*/  BSYNC B1 ;  /* 0x0000000000017941 */ /* 0x000fea0003800000 */
.L_x_422:
[----:B0----5:R-:W-:Y:S01]  /*10780*/  FMUL R5, R3, R16 ;  /* 0x0000001003057220 */ /* 0x021fe20000400000 */
[----:B------:R-:W-:Y:S01]  /*10790*/  ISETP.GT.AND P3, PT, R0, 0x89, P0 ;  /* 0x000000890000780c */ /* 0x000fe20000764270 */
[----:B------:R-:W-:Y:S02]  /*107a0*/  BSSY B1, `(.L_x_424) ;  /* 0x0000005000017945 */ /* 0x000fe40003800000 */
[----:B------:R-:W-:-:S05]  /*107b0*/  FFMA R5, R92, R2, R5 ;  /* 0x000000025c057223 */ /* 0x000fca0000000005 */
[----:B------:R0:W-:Y:S05]  /*107c0*/  @P2 STG.E desc[UR36][R8.64+0x220], R5 ;  /* 0x0002200508002986 */ /* 0x0001ea000c101924 */
[----:B------:R-:W-:Y:S05]  /*107d0*/  @!P3 BRA `(.L_x_425) ;  /* 0x000000000004b947 */ /* 0x000fea0003800000 */
[----:B------:R0:W5:Y:S02]  /*107e0*/  LDG.E.LTC128B R3, desc[UR36][R6.64+0x224] ;  /* 0x0002242406037981 */ /* 0x000164000c1e1920 */
.L_x_425:
[----:B------:R-:W-:Y:S05]  /*107f0*/  BSYNC B1 ;  /* 0x0000000000017941 */ /* 0x000fea0003800000 */
.L_x_424:
[----:B-----5:R-:W-:Y:S01]  /*10800*/  FMUL R4, R3, R16 ;  /* 0x0000001003047220 */ /* 0x020fe20000400000 */
[----:B------:R-:W-:Y:S01]  /*10810*/  ISETP.GT.AND P2, PT, R0, 0x88, P1 ;  /* 0x000000880000780c */ /* 0x000fe20000f44270 */
[----:B------:R-:W-:Y:S02]  /*10820*/  BSSY B1, `(.L_x_426) ;  /* 0x0000005000017945 */ /* 0x000fe40003800000 */
[----:B------:R-:W-:-:S05]  /*10830*/  FFMA R93, R93, R2, R4 ;  /* 0x000000025d5d7223 */ /* 0x000fca0000000004 */
[----:B------:R0:W-:Y:S05]  /*10840*/  @P3 STG.E desc[UR36][R8.64+0x224], R93 ;  /* 0x0002245d08003986 */ /* 0x0001ea000c101924 */
[----:B------:R-:W-:Y:S05]  /*10850*/  @!P2 BRA `(.L_x_427) ;  /* 0x000000000004a947 */ /* 0x000fea0003800000 */
[----:B------:R0:W5:Y:S02]  /*10860*/  LDG.E.LTC128B R3, desc[UR36][R12.64+0x220] ;  /* 0x000220240c037981 */ /* 0x000164000c1e1920 */
.L_x_427:
[----:B------:R-:W-:Y:S05]  /*10870*/  BSYNC B1 ;  /* 0x0000000000017941 */ /* 0x000fea0003800000 */
.L_x_426:
        /* <DEDUP_REMOVED lines=9> */
.L_x_429:
[----:B------:R-:W-:Y:S05]  /*10910*/  BSYNC B1 ;  /* 0x0000000000017941 */ /* 0x000fea0003800000 */
.L_x_428:
        /* <DEDUP_REMOVED lines=9> */
.L_x_431:
[----:B------:R-:W-:Y:S05]  /*109b0*/  BSYNC B1 ;  /* 0x0000000000017941 */ /* 0x000fea0003800000 */
.L_x_430:
[----:B0----5:R-:W-:Y:S01]  /*109c0*/  FMUL R5, R3, R16 ;  /* 0x0000001003057220 */ /* 0x021fe20000400000 */
[----:B------:R-:W-:Y:S01]  /*109d0*/  ISETP.GT.AND P3, PT, R0, 0x91, P0 ;  /* 0x000000910000780c */ /* 0x000fe20000764270 */
[----:B------:R-:W-:Y:S02]  /*109e0*/  BSSY B1, `(.L_x_432) ;  /* 0x0000005000017945 */ /* 0x000fe40003800000 */
[----:B------:R-:W-:-:S05]  /*109f0*/  FFMA R5, R96, R2, R5 ;  /* 0x0000000260057223 */ /* 0x000fca0000000005 */
[----:B------:R0:W-:Y:S05]  /*10a00*/  @P2 STG.E desc[UR36][R8.64+0x240], R5 ;  /* 0x0002400508002986 */ /* 0x0001ea000c101924 */
[----:B------:R-:W-:Y:S05]  /*10a10*/  @!P3 BRA `(.L_x_433) ;  /* 0x000000000004b947 */ /* 0x000fea0003800000 */
[----:B------:R0:W5:Y:S02]  /*10a20*/  LDG.E.LTC128B R3, desc[UR36][R6.64+0x244] ;  /* 0x0002442406037981 */ /* 0x000164000c1e1920 */
.L_x_433:
[----:B------:R-:W-:Y:S05]  /*10a30*/  BSYNC B1 ;  /* 0x0000000000017941 */ /* 0x000fea0003800000 */
.L_x_432:
[----:B-----5:R-:W-:Y:S01]  /*10a40*/  FMUL R4, R3, R16 ;  /* 0x0000001003047220 */ /* 0x020fe20000400000 */
[----:B------:R-:W-:Y:S01]  /*10a50*/  ISETP.GT.AND P2, PT, R0, 0x90, P1 ;  /* 0x000000900000780c */ /* 0x000fe20000f44270 */
[----:B------:R-:W-:Y:S02]  /*10a60*/  BSSY B1, `(.L_x_434) ;  /* 0x0000005000017945 */ /* 0x000fe40003800000 */
[----:B------:R-:W-:-:S05]  /*10a70*/  FFMA R97, R97, R2, R4 ;  /* 0x0000000261617223 */ /* 0x000fca0000000004 */
[----:B------:R0:W-:Y:S05]  /*10a80*/  @P3 STG.E desc[UR36][R8.64+0x244], R97 ;  /* 0x0002446108003986 */ /* 0x0001ea000c101924 */
[----:B------:R-:W-:Y:S05]  /*10a90*/  @!P2 BRA `(.L_x_435) ;  /* 0x000000000004a947 */ /* 0x000fea0003800000 */
[----:B------:R0:W5:Y:S02]  /*10aa0*/  LDG.E.LTC128B R3, desc[UR36][R12.64+0x240] ;  /* 0x000240240c037981 */ /* 0x000164000c1e1920 */
.L_x_435:
[----:B------:R-:W-:Y:S05]  /*10ab0*/  BSYNC B1 ;  /* 0x0000000000017941 */ /* 0x000fea0003800000 */
.L_x_434:
        /* <DEDUP_REMOVED lines=9> */
.L_x_437:
[----:B------:R-:W-:Y:S05]  /*10b50*/  BSYNC B1 ;  /* 0x0000000000017941 */ /* 0x000fea0003800000 */
.L_x_436:
        /* <DEDUP_REMOVED lines=9> */
.L_x_439:
[----:B------:R-:W-:Y:S05]  /*10bf0*/  BSYNC B1 ;  /* 0x0000000000017941 */ /* 0x000fea0003800000 */
.L_x_438:
[----:B0----5:R-:W-:Y:S01]  /*10c00*/  FMUL R5, R3, R16 ;  /* 0x0000001003057220 */ /* 0x021fe20000400000 */
[----:B------:R-:W-:Y:S01]  /*10c10*/  ISETP.GT.AND P3, PT, R0, 0x99, P0 ;  /* 0x000000990000780c */ /* 0x000fe20000764270 */
[----:B------:R-:W-:Y:S02]  /*10c20*/  BSSY B1, `(.L_x_440) ;  /* 0x0000005000017945 */ /* 0x000fe40003800000 */
[----:B------:R-:W-:-:S05]  /*10c30*/  FFMA R5, R100, R2, R5 ;  /* 0x0000000264057223 */ /* 0x000fca0000000005 */
[----:B------:R0:W-:Y:S05]  /*10c40*/  @P2 STG.E desc[UR36][R8.64+0x260], R5 ;  /* 0x0002600508002986 */ /* 0x0001ea000c101924 */
[----:B------:R-:W-:Y:S05]  /*10c50*/  @!P3 BRA `(.L_x_441) ;  /* 0x000000000004b947 */ /* 0x000fea0003800000 */
[----:B------:R0:W5:Y:S02]  /*10c60*/  LDG.E.LTC128B R3, desc[UR36][R6.64+0x264] ;  /* 0x0002642406037981 */ /* 0x000164000c1e1920 */
.L_x_441:
[----:B------:R-:W-:Y:S05]  /*10c70*/  BSYNC B1 ;  /* 0x0000000000017941 */ /* 0x000fea0003800000 */
.L_x_440:
[----:B-----5:R-:W-:Y:S01]  /*10c80*/  FMUL R4, R3, R16 ;  /* 0x0000001003047220 */ /* 0x020fe20000400000 */
[----:B------:R-:W-:Y:S01]  /*10c90*/  ISETP.GT.AND P2, PT, R0, 0x98, P1 ;  /* 0x000000980000780c */ /* 0x000fe20000f44270 */
[----:B------:R-:W-:Y:S02]  /*10ca0*/  BSSY B1, `(.L_x_442) ;  /* 0x0000005000017945 */ /* 0x000fe40003800000 */
[----:B------:R-:W-:-:S05]  /*10cb0*/  FFMA R101, R101, R2, R4 ;  /* 0x0000000265657223 */ /* 0x000fca0000000004 */
[----:B------:R0:W-:Y:S05]  /*10cc0*/  @P3 STG.E desc[UR36][R8.64+0x264], R101 ;  /* 0x0002646508003986 */ /* 0x0001ea000c101924 */
[----:B------:R-:W-:Y:S05]  /*10cd0*/  @!P2 BRA `(.L_x_443) ;  /* 0x000000000004a947 */ /* 0x000fea0003800000 */
[----:B------:R0:W5:Y:S02]  /*10ce0*/  LDG.E.LTC128B R3, desc[UR36][R12.64+0x260] ;  /* 0x000260240c037981 */ /* 0x000164000c1e1920 */
.L_x_443:
[----:B------:R-:W-:Y:S05]  /*10cf0*/  BSYNC B1 ;  /* 0x0000000000017941 */ /* 0x000fea0003800000 */
.L_x_442:
        /* <DEDUP_REMOVED lines=9> */
.L_x_445:
[----:B------:R-:W-:Y:S05]  /*10d90*/  BSYNC B1 ;  /* 0x0000000000017941 */ /* 0x000fea0003800000 */
.L_x_444:
        /* <DEDUP_REMOVED lines=9> */
.L_x_447:
[----:B------:R-:W-:Y:S05]  /*10e30*/  BSYNC B1 ;  /* 0x0000000000017941 */ /* 0x000fea0003800000 */
.L_x_446:
[----:B0----5:R-:W-:Y:S01]  /*10e40*/  FMUL R5, R3, R16 ;  /* 0x0000001003057220 */ /* 0x021fe20000400000 */
[----:B------:R-:W-:Y:S01]  /*10e50*/  ISETP.GT.AND P3, PT, R0, 0xa1, P0 ;  /* 0x000000a10000780c */ /* 0x000fe20000764270 */
[----:B------:R-:W-:Y:S02]  /*10e60*/  BSSY B1, `(.L_x_448) ;  /* 0x0000005000017945 */ /* 0x000fe40003800000 */
[----:B------:R-:W-:-:S05]  /*10e70*/  FFMA R5, R104, R2, R5 ;  /* 0x0000000268057223 */ /* 0x000fca0000000005 */
[----:B------:R0:W-:Y:S05]  /*10e80*/  @P2 STG.E desc[UR36][R8.64+0x280], R5 ;  /* 0x0002800508002986 */ /* 0x0001ea000c101924 */
[----:B------:R-:W-:Y:S05]  /*10e90*/  @!P3 BRA `(.L_x_449) ;  /* 0x000000000004b947 */ /* 0x000fea0003800000 */
[----:B------:R0:W5:Y:S02]  /*10ea0*/  LDG.E.LTC128B R3, desc[UR36][R6.64+0x284] ;  /* 0x0002842406037981 */ /* 0x000164000c1e1920 */
.L_x_449:
[----:B------:R-:W-:Y:S05]  /*10eb0*/  BSYNC B1 ;  /* 0x0000000000017941 */ /* 0x000fea0003800000 */
.L_x_448:
[----:B-----5:R-:W-:Y:S01]  /*10ec0*/  FMUL R4, R3, R16 ;  /* 0x0000001003047220 */ /* 0x020fe20000400000 */
[----:B------:R-:W-:Y:S01]  /*10ed0*/  ISETP.GT.AND P2, PT, R0, 0xa0, P1 ;  /* 0x000000a00000780c */ /* 0x000fe20000f44270 */
[----:B------:R-:W-:Y:S02]  /*10ee0*/  BSSY B1, `(.L_x_450) ;  /* 0x0000005000017945 */ /* 0x000fe40003800000 */
[----:B------:R-:W-:-:S05]  /*10ef0*/  FFMA R105, R105, R2, R4 ;  /* 0x0000000269697223 */ /* 0x000fca0000000004 */
[----:B------:R0:W-:Y:S05]  /*10f00*/  @P3 STG.E desc[UR36][R8.64+0x284], R105 ;  /* 0x0002846908003986 */ /* 0x0001ea000c101924 */
[----:B------:R-:W-:Y:S05]  /*10f10*/  @!P2 BRA `(.L_x_451) ;  /* 0x000000000004a947 */ /* 0x000fea0003800000 */
[----:B------:R0:W5:Y:S02]  /*10f20*/  LDG.E.LTC128B R3, desc[UR36][R12.64+0x280] ;  /* 0x000280240c037981 */ /* 0x000164000c1e1920 */
.L_x_451:
[----:B------:R-:W-:Y:S05]  /*10f30*/  BSYNC B1 ;  /* 0x0000000000017941 */ /* 0x000fea0003800000 */
.L_x_450:
        /* <DEDUP_REMOVED lines=9> */
.L_x_453:
[----:B------:R-:W-:Y:S05]  /*10fd0*/  BSYNC B1 ;  /* 0x0000000000017941 */ /* 0x000fea0003800000 */
.L_x_452:
        /* <DEDUP_REMOVED lines=9> */
.L_x_455:
[----:B------:R-:W-:Y:S05]  /*11070*/  BSYNC B1 ;  /* 0x0000000000017941 */ /* 0x000fea0003800000 */
.L_x_454:
[----:B0----5:R-:W-:Y:S01]  /*11080*/  FMUL R5, R3, R16 ;  /* 0x0000001003057220 */ /* 0x021fe20000400000 */
[----:B------:R-:W-:Y:S01]  /*11090*/  ISETP.GT.AND P3, PT, R0, 0xa9, P0 ;  /* 0x000000a90000780c */ /* 0x000fe20000764270 */
[----:B------:R-:W-:Y:S02]  /*110a0*/  BSSY B1, `(.L_x_456) ;  /* 0x0000005000017945 */ /* 0x000fe40003800000 */
[----:B------:R-:W-:-:S05]  /*110b0*/  FFMA R5, R108, R2, R5 ;  /* 0x000000026c057223 */ /* 0x000fca0000000005 */
[----:B------:R0:W-:Y:S05]  /*110c0*/  @P2 STG.E desc[UR36][R8.64+0x2a0], R5 ;  /* 0x0002a00508002986 */ /* 0x0001ea000c101924 */
[----:B------:R-:W-:Y:S05]  /*110d0*/  @!P3 BRA `(.L_x_457) ;  /* 0x000000000004b947 */ /* 0x000fea0003800000 */
[----:B------:R0:W5:Y:S02]  /*110e0*/  LDG.E.LTC128B R3, desc[UR36][R6.64+0x2a4] ;  /* 0x0002a42406037981 */ /* 0x000164000c1e1920 */
.L_x_457:
[----:B------:R-:W-:Y:S05]  /*110f0*/  BSYNC B1 ;  /* 0x0000000000017941 */ /* 0x000fea0003800000 */
.L_x_456:
[----:B-----5:R-:W-:Y:S01]  /*11100*/  FMUL R4, R3, R16 ;  /* 0x0000001003047220 */ /* 0x020fe20000400000 */
[----:B------:R-:W-:Y:S01]  /*11110*/  ISETP.GT.AND P2, PT, R0, 0xa8, P1 ;  /* 0x000000a80000780c */ /* 0x000fe20000f44270 */
[----:B------:R-:W-:Y:S02]  /*11120*/  BSSY B1, `(.L_x_458) ;  /* 0x0000005000017945 */ /* 0x000fe40003800000 */
[----:B------:R-:W-:-:S05]  /*11130*/  FFMA R109, R109, R2, R4 ;  /* 0x000000026d6d7223 */ /* 0x000fca0000000004 */
[----:B------:R0:W-:Y:S05]  /*11140*/  @P3 STG.E desc[UR36][R8.64+0x2a4], R109 ;  /* 0x0002a46d08003986 */ /* 0x0001ea000c101924 */
[----:B------:R-:W-:Y:S05]  /*11150*/  @!P2 BRA `(.L_x_459) ;  /* 0x000000000004a947 */ /* 0x000fea0003800000 */
[----:B------:R0:W5:Y:S02]  /*11160*/  LDG.E.LTC128B R3, desc[UR36][R12.64+0x2a0] ;  /* 0x0002a0240c037981 */ /* 0x000164000c1e1920 */
.L_x_459:
[----:B------:R-:W-:Y:S05]  /*11170*/  BSYNC B1 ;  /* 0x0000000000017941 */ /* 0x000fea0003800000 */
.L_x_458:
        /* <DEDUP_REMOVED lines=9> */
.L_x_461:
[----:B------:R-:W-:Y:S05]  /*11210*/  BSYNC B1 ;  /* 0x0000000000017941 */ /* 0x000fea0003800000 */
.L_x_460:
        /* <DEDUP_REMOVED lines=9> */
.L_x_463:
[----:B------:R-:W-:Y:S05]  /*112b0*/  BSYNC B1 ;  /* 0x0000000000017941 */ /* 0x000fea0003800000 */
.L_x_462:
[----:B0----5:R-:W-:Y:S01]  /*112c0*/  FMUL R5, R3, R16 ;  /* 0x0000001003057220 */ /* 0x021fe20000400000 */
[----:B------:R-:W-:Y:S01]  /*112d0*/  ISETP.GT.AND P3, PT, R0, 0xb1, P0 ;  /* 0x000000b10000780c */ /* 0x000fe20000764270 */
[----:B------:R-:W-:Y:S02]  /*112e0*/  BSSY B1, `(.L_x_464) ;  /* 0x0000005000017945 */ /* 0x000fe40003800000 */
[----:B------:R-:W-:-:S05]  /*112f0*/  FFMA R5, R112, R2, R5 ;  /* 0x0000000270057223 */ /* 0x000fca0000000005 */
[----:B------:R0:W-:Y:S05]  /*11300*/  @P2 STG.E desc[UR36][R8.64+0x2c0], R5 ;  /* 0x0002c00508002986 */ /* 0x0001ea000c101924 */
[----:B------:R-:W-:Y:S05]  /*11310*/  @!P3 BRA `(.L_x_465) ;  /* 0x000000000004b947 */ /* 0x000fea0003800000 */
[----:B------:R0:W5:Y:S02]  /*11320*/  LDG.E.LTC128B R3, desc[UR36][R6.64+0x2c4] ;  /* 0x0002c42406037981 */ /* 0x000164000c1e1920 */
.L_x_465:
[----:B------:R-:W-:Y:S05]  /*11330*/  BSYNC B1 ;  /* 0x0000000000017941 */ /* 0x000fea0003800000 */
.L_x_464:
[----:B-----5:R-:W-:Y:S01]  /*11340*/  FMUL R4, R3, R16 ;  /* 0x0000001003047220 */ /* 0x020fe20000400000 */
[----:B------:R-:W-:Y:S01]  /*11350*/  ISETP.GT.AND P2, PT, R0, 0xb0, P1 ;  /* 0x000000b00000780c */ /* 0x000fe20000f44270 */
[----:B------:R-:W-:Y:S02]  /*11360*/  BSSY B1, `(.L_x_466) ;  /* 0x0000005000017945 */ /* 0x000fe40003800000 */
[----:B------:R-:W-:-:S05]  /*11370*/  FFMA R113, R113, R2, R4 ;  /* 0x0000000271717223 */ /* 0x000fca0000000004 */
[----:B------:R0:W-:Y:S05]  /*11380*/  @P3 STG.E desc[UR36][R8.64+0x2c4], R113 ;  /* 0x0002c47108003986 */ /* 0x0001ea000c101924 */
[----:B------:R-:W-:Y:S05]  /*11390*/  @!P2 BRA `(.L_x_467) ;  /* 0x000000000004a947 */ /* 0x000fea0003800000 */
[----:B------:R0:W5:Y:S02]  /*113a0*/  LDG.E.LTC128B R3, desc[UR36][R12.64+0x2c0] ;  /* 0x0002c0240c037981 */ /* 0x000164000c1e1920 */
.L_x_467:
[----:B------:R-:W-:Y:S05]  /*113b0*/  BSYNC B1 ;  /* 0x0000000000017941 */ /* 0x000fea0003800000 */
.L_x_466:
        /* <DEDUP_REMOVED lines=9> */
.L_x_469:
[----:B------:R-:W-:Y:S05]  /*11450*/  BSYNC B1 ;  /* 0x0000000000017941 */ /* 0x000fea0003800000 */
.L_x_468:
        /* <DEDUP_REMOVED lines=9> */
.L_x_471:
[----:B------:R-:W-:Y:S05]  /*114f0*/  BSYNC B1 ;  /* 0x0000000000017941 */ /* 0x000fea0003800000 */
.L_x_470:
[----:B0----5:R-:W-:Y:S01]  /*11500*/  FMUL R5, R3, R16 ;  /* 0x0000001003057220 */ /* 0x021fe20000400000 */
[----:B------:R-:W-:Y:S01]  /*11510*/  ISETP.GT.AND P3, PT, R0, 0xb9, P0 ;  /* 0x000000b90000780c */ /* 0x000fe20000764270 */
[----:B------:R-:W-:Y:S02]  /*11520*/  BSSY B1, `(.L_x_472) ;  /* 0x0000005000017945 */ /* 0x000fe40003800000 */
[----:B------:R-:W-:-:S05]  /*11530*/  FFMA R5, R116, R2, R5 ;  /* 0x0000000274057223 */ /* 0x000fca0000000005 */
[----:B------:R0:W-:Y:S05]  /*11540*/  @P2 STG.E desc[UR36][R8.64+0x2e0], R5 ;  /* 0x0002e00508002986 */ /* 0x0001ea000c101924 */
[----:B------:R-:W-:Y:S05]  /*11550*/  @!P3 BRA `(.L_x_473) ;  /* 0x000000000004b947 */ /* 0x000fea0003800000 */
[----:B------:R0:W5:Y:S02]  /*11560*/  LDG.E.LTC128B R3, desc[UR36][R6.64+0x2e4] ;  /* 0x0002e42406037981 */ /* 0x000164000c1e1920 */
.L_x_473:
[----:B------:R-:W-:Y:S05]  /*11570*/  BSYNC B1 ;  /* 0x0000000000017941 */ /* 0x000fea0003800000 */
.L_x_472:
[----:B-----5:R-:W-:Y:S01]  /*11580*/  FMUL R4, R3, R16 ;  /* 0x0000001003047220 */ /* 0x020fe20000400000 */
[----:B------:R-:W-:Y:S01]  /*11590*/  ISETP.GT.AND P2, PT, R0, 0xb8, P1 ;  /* 0x000000b80000780c */ /* 0x000fe20000f44270 */
[----:B------:R-:W-:Y:S02]  /*115a0*/  BSSY B1, `(.L_x_474) ;  /* 0x0000005000017945 */ /* 0x000fe40003800000 */
[----:B------:R-:W-:-:S05]  /*115b0*/  FFMA R117, R117, R2, R4 ;  /* 0x0000000275757223 */ /* 0x000fca0000000004 */
[----:B------:R0:W-:Y:S05]  /*115c0*/  @P3 STG.E desc[UR36][R8.64+0x2e4], R117 ;  /* 0x0002e47508003986 */ /* 0x0001ea000c101924 */
[----:B------:R-:W-:Y:S05]  /*115d0*/  @!P2 BRA `(.L_x_475) ;  /* 0x000000000004a947 */ /* 0x000fea0003800000 */
[----:B------:R0:W5:Y:S02]  /*115e0*/  LDG.E.LTC128B R3, desc[UR36][R12.64+0x2e0] ;  /* 0x0002e0240c037981 */ /* 0x000164000c1e1920 */
.L_x_475:
[----:B------:R-:W-:Y:S05]  /*115f0*/  BSYNC B1 ;  /* 0x0000000000017941 */ /* 0x000fea0003800000 */
.L_x_474:
        /* <DEDUP_REMOVED lines=9> */
.L_x_477:
[----:B------:R-:W-:Y:S05]  /*11690*/  BSYNC B1 ;  /* 0x0000000000017941 */ /* 0x000fea0003800000 */
.L_x_476:
        /* <DEDUP_REMOVED lines=9> */
.L_x_479:
[----:B------:R-:W-:Y:S05]  /*11730*/  BSYNC B1 ;  /* 0x0000000000017941 */ /* 0x000fea0003800000 */
.L_x_478:
[----:B0----5:R-:W-:Y:S01]  /*11740*/  FMUL R5, R3, R16 ;  /* 0x0000001003057220 */ /* 0x021fe20000400000 */
[----:B------:R-:W-:Y:S01]  /*11750*/  ISETP.GT.AND P3, PT, R0, 0xc1, P0 ;  /* 0x000000c10000780c */ /* 0x000fe20000764270 */
[----:B------:R-:W-:Y:S02]  /*11760*/  BSSY B1, `(.L_x_480) ;  /* 0x0000005000017945 */ /* 0x000fe40003800000 */
[----:B------:R-:W-:-:S05]  /*11770*/  FFMA R5, R120, R2, R5 ;  /* 0x0000000278057223 */ /* 0x000fca0000000005 */
[----:B------:R0:W-:Y:S05]  /*11780*/  @P2 STG.E desc[UR36][R8.64+0x300], R5 ;  /* 0x0003000508002986 */ /* 0x0001ea000c101924 */
[----:B------:R-:W-:Y:S05]  /*11790*/  @!P3 BRA `(.L_x_481) ;  /* 0x000000000004b947 */ /* 0x000fea0003800000 */
[----:B------:R0:W5:Y:S02]  /*117a0*/  LDG.E.LTC128B R3, desc[UR36][R6.64+0x304] ;  /* 0x0003042406037981 */ /* 0x000164000c1e1920 */
.L_x_481:
[----:B------:R-:W-:Y:S05]  /*117b0*/  BSYNC B1 ;  /* 0x0000000000017941 */ /* 0x000fea0003800000 */
.L_x_480:
[----:B-----5:R-:W-:Y:S01]  /*117c0*/  FMUL R4, R3, R16 ;  /* 0x0000001003047220 */ /* 0x020fe20000400000 */
[----:B------:R-:W-:Y:S01]  /*117d0*/  ISETP.GT.AND P2, PT, R0, 0xc0, P1 ;  /* 0x000000c00000780c */ /* 0x000fe20000f44270 */
[----:B------:R-:W-:Y:S02]  /*117e0*/  BSSY B1, `(.L_x_482) ;  /* 0x0000005000017945 */ /* 0x000fe40003800000 */
[----:B------:R-:W-:-:S05]  /*117f0*/  FFMA R121, R121, R2, R4 ;  /* 0x0000000279797223 */ /* 0x000fca0000000004 */
[----:B------:R0:W-:Y:S05]  /*11800*/  @P3 STG.E desc[UR36][R8.64+0x304], R121 ;  /* 0x0003047908003986 */ /* 0x0001ea000c101924 */
[----:B------:R-:W-:Y:S05]  /*11810*/  @!P2 BRA `(.L_x_483) ;  /* 0x000000000004a947 */ /* 0x000fea0003800000 */
[----:B------:R0:W5:Y:S02]  /*11820*/  LDG.E.LTC128B R3, desc[UR36][R12.64+0x300] ;  /* 0x000300240c037981 */ /* 0x000164000c1e1920 */
.L_x_483:
[----:B------:R-:W-:Y:S05]  /*11830*/  BSYNC B1 ;  /* 0x0000000000017941 */ /* 0x000fea0003800000 */
.L_x_482:
        /* <DEDUP_REMOVED lines=9> */
.L_x_485:
[----:B------:R-:W-:Y:S05]  /*118d0*/  BSYNC B1 ;  /* 0x0000000000017941 */ /* 0x000fea0003800000 */
.L_x_484:
        /* <DEDUP_REMOVED lines=9> */
.L_x_487:
[----:B------:R-:W-:Y:S05]  /*11970*/  BSYNC B1 ;  /* 0x0000000000017941 */ /* 0x000fea0003800000 */
.L_x_486:
[----:B0----5:R-:W-:Y:S01]  /*11980*/  FMUL R5, R3, R16 ;  /* 0x0000001003057220 */ /* 0x021fe20000400000 */
[----:B------:R-:W-:Y:S01]  /*11990*/  ISETP.GT.AND P3, PT, R0, 0xc9, P0 ;  /* 0x000000c90000780c */ /* 0x000fe20000764270 */
[----:B------:R-:W-:Y:S02]  /*119a0*/  BSSY B1, `(.L_x_488) ;  /* 0x0000005000017945 */ /* 0x000fe40003800000 */
[----:B------:R-:W-:-:S05]  /*119b0*/  FFMA R5, R124, R2, R5 ;  /* 0x000000027c057223 */ /* 0x000fca0000000005 */
[----:B------:R0:W-:Y:S05]  /*119c0*/  @P2 STG.E desc[UR36][R8.64+0x320], R5 ;  /* 0x0003200508002986 */ /* 0x0001ea000c101924 */
[----:B------:R-:W-:Y:S05]  /*119d0*/  @!P3 BRA `(.L_x_489) ;  /* 0x000000000004b947 */ /* 0x000fea0003800000 */
[----:B------:R0:W5:Y:S02]  /*119e0*/  LDG.E.LTC128B R3, desc[UR36][R6.64+0x324] ;  /* 0x0003242406037981 */ /* 0x000164000c1e1920 */
.L_x_489:
[----:B------:R-:W-:Y:S05]  /*119f0*/  BSYNC B1 ;  /* 0x0000000000017941 */ /* 0x000fea0003800000 */
.L_x_488:
[----:B-----5:R-:W-:Y:S01]  /*11a00*/  FMUL R4, R3, R16 ;  /* 0x0000001003047220 */ /* 0x020fe20000400000 */
[----:B------:R-:W-:Y:S01]  /*11a10*/  ISETP.GT.AND P2, PT, R0, 0xc8, P1 ;  /* 0x000000c80000780c */ /* 0x000fe20000f44270 */
[----:B------:R-:W-:Y:S02]  /*11a20*/  BSSY B1, `(.L_x_490) ;  /* 0x0000005000017945 */ /* 0x000fe40003800000 */
[----:B------:R-:W-:-:S05]  /*11a30*/  FFMA R125, R125, R2, R4 ;  /* 0x000000027d7d7223 */ /* 0x000fca0000000004 */
[----:B------:R0:W-:Y:S05]  /*11a40*/  @P3 STG.E desc[UR36][R8.64+0x324], R125 ;  /* 0x0003247d08003986 */ /* 0x0001ea000c101924 */
[----:B------:R-:W-:Y:S05]  /*11a50*/  @!P2 BRA `(.L_x_491) ;  /* 0x000000000004a947 */ /* 0x000fea0003800000 */
[----:B------:R0:W5:Y:S02]  /*11a60*/  LDG.E.LTC128B R3, desc[UR36][R12.64+0x320] ;  /* 0x000320240c037981 */ /* 0x000164000c1e1920 */
.L_x_491:
[----:B------:R-:W-:Y:S05]  /*11a70*/  BSYNC B1 ;  /* 0x0000000000017941 */ /* 0x000fea0003800000 */
.L_x_490:
        /* <DEDUP_REMOVED lines=9> */
.L_x_493:
[----:B------:R-:W-:Y:S05]  /*11b10*/  BSYNC B1 ;  /* 0x0000000000017941 */ /* 0x000fea0003800000 */
.L_x_492:
        /* <DEDUP_REMOVED lines=9> */
.L_x_495:
[----:B------:R-:W-:Y:S05]  /*11bb0*/  BSYNC B1 ;  /* 0x0000000000017941 */ /* 0x000fea0003800000 */
.L_x_494:
[----:B0----5:R-:W-:Y:S01]  /*11bc0*/  FMUL R5, R3, R16 ;  /* 0x0000001003057220 */ /* 0x021fe20000400000 */
[----:B------:R-:W-:Y:S01]  /*11bd0*/  ISETP.GT.AND P3, PT, R0, 0xd1, P0 ;  /* 0x000000d10000780c */ /* 0x000fe20000764270 */
[----:B------:R-:W-:Y:S02]  /*11be0*/  BSSY B1, `(.L_x_496) ;  /* 0x0000005000017945 */ /* 0x000fe40003800000 */
[----:B------:R-:W-:-:S05]  /*11bf0*/  FFMA R5, R128, R2, R5 ;  /* 0x0000000280057223 */ /* 0x000fca0000000005 */
[----:B------:R0:W-:Y:S05]  /*11c00*/  @P2 STG.E desc[UR36][R8.64+0x340], R5 ;  /* 0x0003400508002986 */ /* 0x0001ea000c101924 */
[----:B------:R-:W-:Y:S05]  /*11c10*/  @!P3 BRA `(.L_x_497) ;  /* 0x000000000004b947 */ /* 0x000fea0003800000 */
[----:B------:R0:W5:Y:S02]  /*11c20*/  LDG.E.LTC128B R3, desc[UR36][R6.64+0x344] ;  /* 0x0003442406037981 */ /* 0x000164000c1e1920 */
.L_x_497:
[----:B------:R-:W-:Y:S05]  /*11c30*/  BSYNC B1 ;  /* 0x0000000000017941 */ /* 0x000fea0003800000 */
.L_x_496:
[----:B-----5:R-:W-:Y:S01]  /*11c40*/  FMUL R4, R3, R16 ;  /* 0x0000001003047220 */ /* 0x020fe20000400000 */
[----:B------:R-:W-:Y:S01]  /*11c50*/  ISETP.GT.AND P2, PT, R0, 0xd0, P1 ;  /* 0x000000d00000780c */ /* 0x000fe20000f44270 */
[----:B------:R-:W-:Y:S02]  /*11c60*/  BSSY B1, `(.L_x_498) ;  /* 0x0000005000017945 */ /* 0x000fe40003800000 */
[----:B------:R-:W-:-:S05]  /*11c70*/  FFMA R129, R129, R2, R4 ;  /* 0x0000000281817223 */ /* 0x000fca0000000004 */
[----:B------:R0:W-:Y:S05]  /*11c80*/  @P3 STG.E desc[UR36][R8.64+0x344], R129 ;  /* 0x0003448108003986 */ /* 0x0001ea000c101924 */
[----:B------:R-:W-:Y:S05]  /*11c90*/  @!P2 BRA `(.L_x_499) ;  /* 0x000000000004a947 */ /* 0x000fea0003800000 */
[----:B------:R0:W5:Y:S02]  /*11ca0*/  LDG.E.LTC128B R3, desc[UR36][R12.64+0x340] ;  /* 0x000340240c037981 */ /* 0x000164000c1e1920 */
.L_x_499:
[----:B------:R-:W-:Y:S05]  /*11cb0*/  BSYNC B1 ;  /* 0x0000000000017941 */ /* 0x000fea0003800000 */
.L_x_498:
        /* <DEDUP_REMOVED lines=9> */
.L_x_501:
[----:B------:R-:W-:Y:S05]  /*11d50*/  BSYNC B1 ;  /* 0x0000000000017941 */ /* 0x000fea0003800000 */
.L_x_500:
        /* <DEDUP_REMOVED lines=9> */
.L_x_503:
[----:B------:R-:W-:Y:S05]  /*11df0*/  BSYNC B1 ;  /* 0x0000000000017941 */ /* 0x000fea0003800000 */
.L_x_502:
[----:B0----5:R-:W-:Y:S01]  /*11e00*/  FMUL R5, R3, R16 ;  /* 0x0000001003057220 */ /* 0x021fe20000400000 */
[----:B------:R-:W-:Y:S01]  /*11e10*/  ISETP.GT.AND P3, PT, R0, 0xd9, P0 ;  /* 0x000000d90000780c */ /* 0x000fe20000764270 */
[----:B------:R-:W-:Y:S02]  /*11e20*/  BSSY B1, `(.L_x_504) ;  /* 0x0000005000017945 */ /* 0x000fe40003800000 */
[----:B------:R-:W-:-:S05]  /*11e30*/  FFMA R5, R132, R2, R5 ;  /* 0x0000000284057223 */ /* 0x000fca0000000005 */
[----:B------:R0:W-:Y:S05]  /*11e40*/  @P2 STG.E desc[UR36][R8.64+0x360], R5 ;  /* 0x0003600508002986 */ /* 0x0001ea000c101924 */
[----:B------:R-:W-:Y:S05]  /*11e50*/  @!P3 BRA `(.L_x_505) ;  /* 0x000000000004b947 */ /* 0x000fea0003800000 */
[----:B------:R0:W5:Y:S02]  /*11e60*/  LDG.E.LTC128B R3, desc[UR36][R6.64+0x364] ;  /* 0x0003642406037981 */ /* 0x000164000c1e1920 */
.L_x_505:
[----:B------:R-:W-:Y:S05]  /*11e70*/  BSYNC B1 ;  /* 0x0000000000017941 */ /* 0x000fea0003800000 */
.L_x_504:
[----:B-----5:R-:W-:Y:S01]  /*11e80*/  FMUL R4, R3, R16 ;  /* 0x0000001003047220 */ /* 0x020fe20000400000 */
[----:B------:R-:W-:Y:S01]  /*11e90*/  ISETP.GT.AND P2, PT, R0, 0xd8, P1 ;  /* 0x000000d80000780c */ /* 0x000fe20000f44270 */
[----:B------:R-:W-:Y:S02]  /*11ea0*/  BSSY B1, `(.L_x_506) ;  /* 0x0000005000017945 */ /* 0x000fe40003800000 */
[----:B------:R-:W-:-:S05]  /*11eb0*/  FFMA R133, R133, R2, R4 ;  /* 0x0000000285857223 */ /* 0x000fca0000000004 */
[----:B------:R0:W-:Y:S05]  /*11ec0*/  @P3 STG.E desc[UR36][R8.64+0x364], R133 ;  /* 0x0003648508003986 */ /* 0x0001ea000c101924 */
[----:B------:R-:W-:Y:S05]  /*11ed0*/  @!P2 BRA `(.L_x_507) ;  /* 0x000000000004a947 */ /* 0x000fea0003800000 */
[----:B------:R0:W5:Y:S02]  /*11ee0*/  LDG.E.LTC128B R3, desc[UR36][R12.64+0x360] ;  /* 0x000360240c037981 */ /* 0x000164000c1e1920 */
.L_x_507:
[----:B------:R-:W-:Y:S05]  /*11ef0*/  BSYNC B1 ;  /* 0x0000000000017941 */ /* 0x000fea0003800000 */
.L_x_506:
        /* <DEDUP_REMOVED lines=9> */
.L_x_509:
[----:B------:R-:W-:Y:S05]  /*11f90*/  BSYNC B1 ;  /* 0x0000000000017941 */ /* 0x000fea0003800000 */
.L_x_508:
        /* <DEDUP_REMOVED lines=9> */
.L_x_511:
[----:B------:R-:W-:Y:S05]  /*12030*/  BSYNC B1 ;  /* 0x0000000000017941 */ /* 0x000fea0003800000 */
.L_x_510:
[----:B0----5:R-:W-:Y:S01]  /*12040*/  FMUL R5, R3, R16 ;  /* 0x0000001003057220 */ /* 0x021fe20000400000 */
[----:B------:R-:W-:Y:S01]  /*12050*/  ISETP.GT.AND P3, PT, R0, 0xe1, P0 ;  /* 0x000000e10000780c */ /* 0x000fe20000764270 */
[----:B------:R-:W-:Y:S02]  /*12060*/  BSSY B1, `(.L_x_512) ;  /* 0x0000005000017945 */ /* 0x000fe40003800000 */
[----:B------:R-:W-:-:S05]  /*12070*/  FFMA R5, R136, R2, R5 ;  /* 0x0000000288057223 */ /* 0x000fca0000000005 */
[----:B------:R0:W-:Y:S05]  /*12080*/  @P2 STG.E desc[UR36][R8.64+0x380], R5 ;  /* 0x0003800508002986 */ /* 0x0001ea000c101924 */
[----:B------:R-:W-:Y:S05]  /*12090*/  @!P3 BRA `(.L_x_513) ;  /* 0x000000000004b947 */ /* 0x000fea0003800000 */
[----:B------:R0:W5:Y:S02]  /*120a0*/  LDG.E.LTC128B R3, desc[UR36][R6.64+0x384] ;  /* 0x0003842406037981 */ /* 0x000164000c1e1920 */
.L_x_513:
[----:B------:R-:W-:Y:S05]  /*120b0*/  BSYNC B1 ;  /* 0x0000000000017941 */ /* 0x000fea0003800000 */
.L_x_512:
[----:B-----5:R-:W-:Y:S01]  /*120c0*/  FMUL R4, R3, R16 ;  /* 0x0000001003047220 */ /* 0x020fe20000400000 */
[----:B------:R-:W-:Y:S01]  /*120d0*/  ISETP.GT.AND P2, PT, R0, 0xe0, P1 ;  /* 0x000000e00000780c */ /* 0x000fe20000f44270 */
[----:B------:R-:W-:Y:S02]  /*120e0*/  BSSY B1, `(.L_x_514) ;  /* 0x0000005000017945 */ /* 0x000fe40003800000 */
[----:B------:R-:W-:-:S05]  /*120f0*/  FFMA R137, R137, R2, R4 ;  /* 0x0000000289897223 */ /* 0x000fca0000000004 */
[----:B------:R0:W-:Y:S05]  /*12100*/  @P3 STG.E desc[UR36][R8.64+0x384], R137 ;  /* 0x0003848908003986 */ /* 0x0001ea000c101924 */
[----:B------:R-:W-:Y:S05]  /*12110*/  @!P2 BRA `(.L_x_515) ;  /* 0x000000000004a947 */ /* 0x000fea0003800000 */
[----:B------:R0:W5:Y:S02]  /*12120*/  LDG.E.LTC128B R3, desc[UR36][R12.64+0x380] ;  /* 0x000380240c037981 */ /* 0x000164000c1e1920 */
.L_x_515:
[----:B------:R-:W-:Y:S05]  /*12130*/  BSYNC B1 ;  /* 0x0000000000017941 */ /* 0x000fea0003800000 */
.L_x_514:
        /* <DEDUP_REMOVED lines=9> */
.L_x_517:
[----:B------:R-:W-:Y:S05]  /*121d0*/  BSYNC B1 ;  /* 0x0000000000017941 */ /* 0x000fea0003800000 */
.L_x_516:
        /* <DEDUP_REMOVED lines=9> */
.L_x_519:
[----:B------:R-:W-:Y:S05]  /*12270*/  BSYNC B1 ;  /* 0x0000000000017941 */ /* 0x000fea0003800000 */
.L_x_518:
[----:B0----5:R-:W-:Y:S01]  /*12280*/  FMUL R5, R3, R16 ;  /* 0x0000001003057220 */ /* 0x021fe20000400000 */
[----:B------:R-:W-:Y:S01]  /*12290*/  ISETP.GT.AND P3, PT, R0, 0xe9, P0 ;  /* 0x000000e90000780c */ /* 0x000fe20000764270 */
[----:B------:R-:W-:Y:S02]  /*122a0*/  BSSY B1, `(.L_x_520) ;  /* 0x0000005000017945 */ /* 0x000fe40003800000 */
[----:B------:R-:W-:-:S05]  /*122b0*/  FFMA R5, R140, R2, R5 ;  /* 0x000000028c057223 */ /* 0x000fca0000000005 */
[----:B------:R0:W-:Y:S05]  /*122c0*/  @P2 STG.E desc[UR36][R8.64+0x3a0], R5 ;  /* 0x0003a00508002986 */ /* 0x0001ea000c101924 */
[----:B------:R-:W-:Y:S05]  /*122d0*/  @!P3 BRA `(.L_x_521) ;  /* 0x000000000004b947 */ /* 0x000fea0003800000 */
[----:B------:R0:W5:Y:S02]  /*122e0*/  LDG.E.LTC128B R3, desc[UR36][R6.64+0x3a4] ;  /* 0x0003a42406037981 */ /* 0x000164000c1e1920 */
.L_x_521:
[----:B------:R-:W-:Y:S05]  /*122f0*/  BSYNC B1 ;  /* 0x0000000000017941 */ /* 0x000fea0003800000 */
.L_x_520:
[----:B-----5:R-:W-:Y:S01]  /*12300*/  FMUL R4, R3, R16 ;  /* 0x0000001003047220 */ /* 0x020fe20000400000 */
[----:B------:R-:W-:Y:S01]  /*12310*/  ISETP.GT.AND P2, PT, R0, 0xe8, P1 ;  /* 0x000000e80000780c */ /* 0x000fe20000f44270 */
[----:B------:R-:W-:Y:S02]  /*12320*/  BSSY B1, `(.L_x_522) ;  /* 0x0000005000017945 */ /* 0x000fe40003800000 */
[----:B------:R-:W-:-:S05]  /*12330*/  FFMA R141, R141, R2, R4 ;  /* 0x000000028d8d7223 */ /* 0x000fca0000000004 */
[----:B------:R0:W-:Y:S05]  /*12340*/  @P3 STG.E desc[UR36][R8.64+0x3a4], R141 ;  /* 0x0003a48d08003986 */ /* 0x0001ea000c101924 */
[----:B------:R-:W-:Y:S05]  /*12350*/  @!P2 BRA `(.L_x_523) ;  /* 0x000000000004a947 */ /* 0x000fea0003800000 */
[----:B------:R0:W5:Y:S02]  /*12360*/  LDG.E.LTC128B R3, desc[UR36][R12.64+0x3a0] ;  /* 0x0003a0240c037981 */ /* 0x000164000c1e1920 */
.L_x_523:
[----:B------:R-:W-:Y:S05]  /*12370*/  BSYNC B1 ;  /* 0x0000000000017941 */ /* 0x000fea0003800000 */
.L_x_522:
        /* <DEDUP_REMOVED lines=9> */
.L_x_525:
[----:B------:R-:W-:Y:S05]  /*12410*/  BSYNC B1 ;  /* 0x0000000000017941 */ /* 0x000fea0003800000 */
.L_x_524:
        /* <DEDUP_REMOVED lines=9> */
.L_x_527:
[----:B------:R-:W-:Y:S05]  /*124b0*/  BSYNC B1 ;  /* 0x0000000000017941 */ /* 0x000fea0003800000 */
.L_x_526:
[----:B0----5:R-:W-:Y:S01]  /*124c0*/  FMUL R5, R3, R16 ;  /* 0x0000001003057220 */ /* 0x021fe20000400000 */
[----:B------:R-:W-:Y:S01]  /*124d0*/  ISETP.GT.AND P3, PT, R0, 0xf1, P0 ;  /* 0x000000f10000780c */ /* 0x000fe20000764270 */
[----:B------:R-:W-:Y:S02]  /*124e0*/  BSSY B1, `(.L_x_528) ;  /* 0x0000005000017945 */ /* 0x000fe40003800000 */
[----:B------:R-:W-:-:S05]  /*124f0*/  FFMA R5, R144, R2, R5 ;  /* 0x0000000290057223 */ /* 0x000fca0000000005 */
[----:B------:R0:W-:Y:S05]  /*12500*/  @P2 STG.E desc[UR36][R8.64+0x3c0], R5 ;  /* 0x0003c00508002986 */ /* 0x0001ea000c101924 */
[----:B------:R-:W-:Y:S05]  /*12510*/  @!P3 BRA `(.L_x_529) ;  /* 0x000000000004b947 */ /* 0x000fea0003800000 */
[----:B------:R0:W5:Y:S02]  /*12520*/  LDG.E.LTC128B R3, desc[UR36][R6.64+0x3c4] ;  /* 0x0003c42406037981 */ /* 0x000164000c1e1920 */
.L_x_529:
[----:B------:R-:W-:Y:S05]  /*12530*/  BSYNC B1 ;  /* 0x0000000000017941 */ /* 0x000fea0003800000 */
.L_x_528:
[----:B-----5:R-:W-:Y:S01]  /*12540*/  FMUL R4, R3, R16 ;  /* 0x0000001003047220 */ /* 0x020fe20000400000 */
[----:B------:R-:W-:Y:S01]  /*12550*/  ISETP.GT.AND P2, PT, R0, 0xf0, P1 ;  /* 0x000000f00000780c */ /* 0x000fe20000f44270 */
[----:B------:R-:W-:Y:S02]  /*12560*/  BSSY B1, `(.L_x_530) ;  /* 0x0000005000017945 */ /* 0x000fe40003800000 */
[----:B------:R-:W-:-:S05]  /*12570*/  FFMA R145, R145, R2, R4 ;  /* 0x0000000291917223 */ /* 0x000fca0000000004 */
[----:B------:R0:W-:Y:S05]  /*12580*/  @P3 STG.E desc[UR36][R8.64+0x3c4], R145 ;  /* 0x0003c49108003986 */ /* 0x0001ea000c101924 */
[----:B------:R-:W-:Y:S05]  /*12590*/  @!P2 BRA `(.L_x_531) ;  /* 0x000000000004a947 */ /* 0x000fea0003800000 */
[----:B------:R0:W5:Y:S02]  /*125a0*/  LDG.E.LTC128B R3, desc[UR36][R12.64+0x3c0] ;  /* 0x0003c0240c037981 */ /* 0x000164000c1e1920 */
.L_x_531:
[----:B------:R-:W-:Y:S05]  /*125b0*/  BSYNC B1 ;  /* 0x0000000000017941 */ /* 0x000fea0003800000 */
.L_x_530:
        /* <DEDUP_REMOVED lines=9> */
.L_x_533:
[----:B------:R-:W-:Y:S05]  /*12650*/  BSYNC B1 ;  /* 0x0000000000017941 */ /* 0x000fea0003800000 */
.L_x_532:
        /* <DEDUP_REMOVED lines=9> */
.L_x_535:
[----:B------:R-:W-:Y:S05]  /*126f0*/  BSYNC B1 ;  /* 0x0000000000017941 */ /* 0x000fea0003800000 */
.L_x_534:
[----:B0----5:R-:W-:Y:S01]  /*12700*/  FMUL R5, R3, R16 ;  /* 0x0000001003057220 */ /* 0x021fe20000400000 */
[----:B------:R-:W-:Y:S01]  /*12710*/  ISETP.GT.AND P0, PT, R0, 0xf9, P0 ;  /* 0x000000f90000780c */ /* 0x000fe20000704270 */
[----:B------:R-:W-:Y:S02]  /*12720*/  BSSY B1, `(.L_x_536) ;  /* 0x0000005000017945 */ /* 0x000fe40003800000 */
[----:B------:R-:W-:-:S05]  /*12730*/  FFMA R5, R148, R2, R5 ;  /* 0x0000000294057223 */ /* 0x000fca0000000005 */
[----:B------:R0:W-:Y:S05]  /*12740*/  @P2 STG.E desc[UR36][R8.64+0x3e0], R5 ;  /* 0x0003e00508002986 */ /* 0x0001ea000c101924 */
[----:B------:R-:W-:Y:S05]  /*12750*/  @!P0 BRA `(.L_x_537) ;  /* 0x0000000000048947 */ /* 0x000fea0003800000 */
[----:B------:R0:W5:Y:S02]  /*12760*/  LDG.E.LTC128B R3, desc[UR36][R6.64+0x3e4] ;  /* 0x0003e42406037981 */ /* 0x000164000c1e1920 */
.L_x_537:
[----:B------:R-:W-:Y:S05]  /*12770*/  BSYNC B1 ;  /* 0x0000000000017941 */ /* 0x000fea0003800000 */
.L_x_536:
[----:B-----5:R-:W-:Y:S01]  /*12780*/  FMUL R4, R3, R16 ;  /* 0x0000001003047220 */ /* 0x020fe20000400000 */
[----:B------:R-:W-:Y:S01]  /*12790*/  ISETP.GT.AND P2, PT, R0, 0xf8, P1 ;  /* 0x000000f80000780c */ /* 0x000fe20000f44270 */
[----:B------:R-:W-:Y:S02]  /*127a0*/  BSSY B1, `(.L_x_538) ;  /* 0x0000005000017945 */ /* 0x000fe40003800000 */
[----:B------:R-:W-:-:S05]  /*127b0*/  FFMA R149, R149, R2, R4 ;  /* 0x0000000295957223 */ /* 0x000fca0000000004 */
[----:B------:R0:W-:Y:S05]  /*127c0*/  @P0 STG.E desc[UR36][R8.64+0x3e4], R149 ;  /* 0x0003e49508000986 */ /* 0x0001ea000c101924 */
[----:B------:R-:W-:Y:S05]  /*127d0*/  @!P2 BRA `(.L_x_539) ;  /* 0x000000000004a947 */ /* 0x000fea0003800000 */
[----:B------:R0:W5:Y:S02]  /*127e0*/  LDG.E.LTC128B R3, desc[UR36][R12.64+0x3e0] ;  /* 0x0003e0240c037981 */ /* 0x000164000c1e1920 */
.L_x_539:
[----:B------:R-:W-:Y:S05]  /*127f0*/  BSYNC B1 ;  /* 0x0000000000017941 */ /* 0x000fea0003800000 */
.L_x_538:
[----:B0----5:R-:W-:Y:S01]  /*12800*/  FMUL R5, R3, R16 ;  /* 0x0000001003057220 */ /* 0x021fe20000400000 */
[----:B------:R-:W-:Y:S01]  /*12810*/  @P2 IMAD.MOV.U32 R4, RZ, RZ, R160 ;  /* 0x000000ffff042224 */ /* 0x000fe200078e00a0 */
[----:B------:R-:W-:Y:S01]  /*12820*/  ISETP.GT.AND P1, PT, R0, 0xf9, P1 ;  /* 0x000000f90000780c */ /* 0x000fe20000f24270 */
[----:B------:R-:W-:Y:S01]  /*12830*/  BSSY B1, `(.L_x_540) ;  /* 0x0000006000017945 */ /* 0x000fe20003800000 */
[----:B-1----:R-:W-:Y:S01]  /*12840*/  FFMA R7, R150, R2, R5 ;  /* 0x0000000296077223 */ /* 0x002fe20000000005 */
[----:B------:R-:W-:-:S05]  /*12850*/  @P2 MOV R5, R161 ;  /* 0x000000a100052202 */ /* 0x000fca0000000f00 */
[----:B------:R0:W-:Y:S05]  /*12860*/  @P2 STG.E desc[UR36][R4.64+0x3e0], R7 ;  /* 0x0003e00704002986 */ /* 0x0001ea000c101924 */
[----:B------:R-:W-:Y:S05]  /*12870*/  @!P1 BRA `(.L_x_541) ;  /* 0x0000000000049947 */ /* 0x000fea0003800000 */
[----:B------:R1:W5:Y:S02]  /*12880*/  LDG.E.LTC128B R3, desc[UR36][R12.64+0x3e4] ;  /* 0x0003e4240c037981 */ /* 0x000364000c1e1920 */
.L_x_541:
[----:B------:R-:W-:Y:S05]  /*12890*/  BSYNC B1 ;  /* 0x0000000000017941 */ /* 0x000fea0003800000 */
.L_x_540:
[----:B-----5:R-:W-:-:S04]  /*128a0*/  FMUL R0, R3, R16 ;  /* 0x0000001003007220 */ /* 0x020fc80000400000 */
[----:B------:R-:W-:Y:S01]  /*128b0*/  FFMA R151, R151, R2, R0 ;  /* 0x0000000297977223 */ /* 0x000fe20000000000 */
[----:B------:R-:W-:Y:S06]  /*128c0*/  @!P1 BRA `(.L_x_542) ;  /* 0x00000040003c9947 */ /* 0x000fec0003800000 */
[----:B------:R0:W-:Y:S01]  /*128d0*/  STG.E desc[UR36][R160.64+0x3e4], R151 ;  /* 0x0003e497a0007986 */ /* 0x0001e2000c101924 */
[----:B------:R-:W-:Y:S05]  /*128e0*/  BRA `(.L_x_542) ;  /* 0x0000004000347947 */ /* 0x000fea0003800000 */
.L_x_35:
[----:B------:R-:W2:Y:S01]  /*128f0*/  LDL.LU R3, [R1] ;  /* 0x0000000001037983 */ /* 0x000ea20000300800 */
[----:B------:R-:W-:-:S03]  /*12900*/  ULDC.64 UR4, c[0x0][0x5c0] ;  /* 0x0001700000047ab9 */ /* 0x000fc60000000a00 */
[----:B------:R-:W3:Y:S04]  /*12910*/  LDL.LU R8, [R1+0x5c] ;  /* 0x00005c0001087983 */ /* 0x000ee80000300800 */
[----:B------:R-:W4:Y:S04]  /*12920*/  LDL.LU R9, [R1+0x60] ;  /* 0x0000600001097983 */ /* 0x000f280000300800 */
[----:B------:R-:W5:Y:S04]  /*12930*/  LDL.LU R13, [R1+0x8c] ;  /* 0x00008c00010d7983 */ /* 0x000f680000300800 */
        /* <DEDUP_REMOVED lines=91> */
[----:B------:R-:W5:Y:S01]  /*12ef0*/  LDL.LU R12, [R1+0x1fc] ;  /* 0x0001fc00010c7983 */ /* 0x000f620000300800 */
[----:B------:R-:W-:-:S03]  /*12f00*/  LEA R4, P0, R6, UR4, 0x2 ;  /* 0x0000000406047c11 */ /* 0x000fc6000f8010ff */
[----:B------:R-:W3:Y:S01]  /*12f10*/  LDL.LU R7, [R1+0x4] ;  /* 0x0000040001077983 */ /* 0x000ee20000300800 */
[----:B------:R-:W-:Y:S02]  /*12f20*/  LEA.HI.X R5, R6, UR5, R10, 0x2, P0 ;  /* 0x0000000506057c11 */ /* 0x000fe400080f140a */
[----:B------:R-:W-:Y:S01]  /*12f30*/  ISETP.GT.AND P0, PT, R0, 0x1, P3 ;  /* 0x000000010000780c */ /* 0x000fe20001f04270 */
[-C--:B--2---:R-:W-:Y:S01]  /*12f40*/  FMUL R3, R3, R2.reuse ;  /* 0x0000000203037220 */ /* 0x084fe20000400000 */
[----:B------:R-:W2:Y:S04]  /*12f50*/  LDL.LU R10, [R1+0x88] ;  /* 0x00008800010a7983 */ /* 0x000ea80000300800 */
[----:B------:R3:W-:Y:S02]  /*12f60*/  @P1 STG.E desc[UR36][R4.64], R3 ;  /* 0x0000000304001986 */ /* 0x0007e4000c101924 */
[----:B---3--:R-:W-:-:S05]  /*12f70*/  FMUL R3, R7, R2 ;  /* 0x0000000207037220 */ /* 0x008fca0000400000 */
[----:B------:R0:W-:Y:S04]  /*12f80*/  @P0 STG.E desc[UR36][R4.64+0x4], R3 ;  /* 0x0000040304000986 */ /* 0x0001e8000c101924 */
[----:B0-----:R-:W3:Y:S01]  /*12f90*/  LDL.LU R3, [R1+0x8] ;  /* 0x0000080001037983 */ /* 0x001ee20000300800 */
[----:B------:R-:W-:Y:S01]  /*12fa0*/  ISETP.GT.AND P2, PT, R153, 0x8, PT ;  /* 0x000000089900780c */ /* 0x000fe20003f44270 */
[----:B------:R-:W-:-:S03]  /*12fb0*/  USHF.L.U32 UR5, UR8, 0x5, URZ ;  /* 0x0000000508057899 */ /* 0x000fc6000800063f */
[----:B------:R-:W-:Y:S01]  /*12fc0*/  ISETP.GT.AND P0, PT, R0, RZ, P2 ;  /* 0x000000ff0000720c */ /* 0x000fe20001704270 */
[----:B------:R-:W-:Y:S02]  /*12fd0*/  USHF.L.U64.HI UR4, UR8, 0x5, UR9 ;  /* 0x0000000508047899 */ /* 0x000fe40008010209 */
[----:B------:R-:W-:-:S04]  /*12fe0*/  IADD3 R6, P1, R4, UR5, RZ ;  /* 0x0000000504067c10 */ /* 0x000fc8000ff3e0ff */
[----:B------:R-:W-:Y:S01]  /*12ff0*/  IADD3.X R7, R5, UR4, RZ, P1, !PT ;  /* 0x0000000405077c10 */ /* 0x000fe20008ffe4ff */
[----:B---3--:R-:W-:-:S05]  /*13000*/  FMUL R3, R3, R2 ;  /* 0x0000000203037220 */ /* 0x008fca0000400000 */
[----:B------:R0:W-:Y:S04]  /*13010*/  @P0 STG.E desc[UR36][R6.64], R3 ;  /* 0x0000000306000986 */ /* 0x0001e8000c101924 */
[----:B0-----:R-:W3:Y:S01]  /*13020*/  LDL.LU R3, [R1+0xc] ;  /* 0x00000c0001037983 */ /* 0x001ee20000300800 */
[----:B------:R-:W-:Y:S01]  /*13030*/  ISETP.GT.AND P0, PT, R0, 0x1, P2 ;  /* 0x000000010000780c */ /* 0x000fe20001704270 */
[----:B---3--:R-:W-:-:S12]  /*13040*/  FMUL R3, R3, R2 ;  /* 0x0000000203037220 */ /* 0x008fd80000400000 */
        /* <DEDUP_REMOVED lines=74> */
[C---:B------:R-:W-:Y:S02]  /*134f0*/  ISETP.GT.AND P4, PT, R0.reuse, 0x28, P2 ;  /* 0x000000280000780c */ /* 0x040fe40001784270 */
[----:B------:R-:W-:Y:S01]  /*13500*/  ISETP.GT.AND P5, PT, R0, 0x29, P2 ;  /* 0x000000290000780c */ /* 0x000fe200017a4270 */
[----:B---3--:R-:W-:-:S10]  /*13510*/  FMUL R3, R3, R2 ;  /* 0x0000000203037220 */ /* 0x008fd40000400000 */
[----:B------:R0:W-:Y:S04]  /*13520*/  @P4 STG.E desc[UR36][R6.64+0xa0], R3 ;  /* 0x0000a00306004986 */ /* 0x0001e8000c101924 */
[----:B0-----:R-:W3:Y:S01]  /*13530*/  LDL.LU R3, [R1+0x64] ;  /* 0x0000640001037983 */ /* 0x001ee20000300800 */
[C---:B------:R-:W-:Y:S02]  /*13540*/  ISETP.GT.AND P6, PT, R0.reuse, 0x30, P3 ;  /* 0x000000300000780c */ /* 0x040fe40001fc4270 */
[----:B------:R-:W-:Y:S01]  /*13550*/  ISETP.GT.AND P0, PT, R0, 0x31, P3 ;  /* 0x000000310000780c */ /* 0x000fe20001f04270 */
[-C--:B------:R-:W-:Y:S01]  /*13560*/  FMUL R8, R8, R2.reuse ;  /* 0x0000000208087220 */ /* 0x080fe20000400000 */
[----:B----4-:R-:W-:-:S04]  /*13570*/  FMUL R9, R9, R2 ;  /* 0x0000000209097220 */ /* 0x010fc80000400000 */
[----:B------:R0:W-:Y:S05]  /*13580*/  @P5 STG.E desc[UR36][R6.64+0xa4], R8 ;  /* 0x0000a40806005986 */ /* 0x0001ea000c101924 */
[----:B------:R1:W-:Y:S04]  /*13590*/  @P6 STG.E desc[UR36][R4.64+0xc0], R9 ;  /* 0x0000c00904006986 */ /* 0x0003e8000c101924 */
[----:B0-----:R-:W4:Y:S04]  /*135a0*/  LDL.LU R8, [R1+0x68] ;  /* 0x0000680001087983 */ /* 0x001f280000300800 */
[----:B-1----:R-:W5:Y:S01]  /*135b0*/  LDL.LU R9, [R1+0x74] ;  /* 0x0000740001097983 */ /* 0x002f620000300800 */
[----:B---3--:R-:W-:-:S05]  /*135c0*/  FMUL R3, R3, R2 ;  /* 0x0000000203037220 */ /* 0x008fca0000400000 */
[----:B------:R0:W-:Y:S04]  /*135d0*/  @P0 STG.E desc[UR36][R4.64+0xc4], R3 ;  /* 0x0000c40304000986 */ /* 0x0001e8000c101924 */
[----:B0-----:R-:W3:Y:S01]  /*135e0*/  LDL.LU R3, [R1+0x6c] ;  /* 0x00006c0001037983 */ /* 0x001ee20000300800 */
[C---:B------:R-:W-:Y:S02]  /*135f0*/  ISETP.GT.AND P1, PT, R0.reuse, 0x30, P2 ;  /* 0x000000300000780c */ /* 0x040fe40001724270 */
[----:B------:R-:W-:Y:S01]  /*13600*/  ISETP.GT.AND P4, PT, R0, 0x31, P2 ;  /* 0x000000310000780c */ /* 0x000fe20001784270 */
[----:B----4-:R-:W-:-:S10]  /*13610*/  FMUL R8, R8, R2 ;  /* 0x0000000208087220 */ /* 0x010fd40000400000 */
[----:B------:R0:W-:Y:S04]  /*13620*/  @P1 STG.E desc[UR36][R6.64+0xc0], R8 ;  /* 0x0000c00806001986 */ /* 0x0001e8000c101924 */
[----:B0-----:R-:W4:Y:S01]  /*13630*/  LDL.LU R8, [R1+0x70] ;  /* 0x0000700001087983 */ /* 0x001f220000300800 */
[----:B---3--:R-:W-:-:S05]  /*13640*/  FMUL R3, R3, R2 ;  /* 0x0000000203037220 */ /* 0x008fca0000400000 */
[----:B------:R0:W-:Y:S04]  /*13650*/  @P4 STG.E desc[UR36][R6.64+0xc4], R3 ;  /* 0x0000c40306004986 */ /* 0x0001e8000c101924 */
[----:B0-----:R-:W3:Y:S01]  /*13660*/  LDL.LU R3, [R1+0x78] ;  /* 0x0000780001037983 */ /* 0x001ee20000300800 */
[C---:B------:R-:W-:Y:S02]  /*13670*/  ISETP.GT.AND P5, PT, R0.reuse, 0x38, P3 ;  /* 0x000000380000780c */ /* 0x040fe40001fa4270 */
[C---:B------:R-:W-:Y:S02]  /*13680*/  ISETP.GT.AND P6, PT, R0.reuse, 0x39, P3 ;  /* 0x000000390000780c */ /* 0x040fe40001fc4270 */
[----:B------:R-:W-:Y:S01]  /*13690*/  ISETP.GT.AND P0, PT, R0, 0x38, P2 ;  /* 0x000000380000780c */ /* 0x000fe20001704270 */
[-C--:B-----5:R-:W-:Y:S01]  /*136a0*/  FMUL R9, R9, R2.reuse ;  /* 0x0000000209097220 */ /* 0x0a0fe20000400000 */
[----:B----4-:R-:W-:-:S07]  /*136b0*/  FMUL R8, R8, R2 ;  /* 0x0000000208087220 */ /* 0x010fce0000400000 */
[----:B------:R0:W-:Y:S04]  /*136c0*/  @P5 STG.E desc[UR36][R4.64+0xe0], R8 ;  /* 0x0000e00804005986 */ /* 0x0001e8000c101924 */
[----:B------:R1:W-:Y:S04]  /*136d0*/  @P6 STG.E desc[UR36][R4.64+0xe4], R9 ;  /* 0x0000e40904006986 */ /* 0x0003e8000c101924 */
[----:B0-----:R-:W4:Y:S04]  /*136e0*/  LDL.LU R8, [R1+0x7c] ;  /* 0x00007c0001087983 */ /* 0x001f280000300800 */
[----:B-1----:R-:W5:Y:S01]  /*136f0*/  LDL.LU R9, [R1+0x84] ;  /* 0x0000840001097983 */ /* 0x002f620000300800 */
[----:B---3--:R-:W-:-:S05]  /*13700*/  FMUL R3, R3, R2 ;  /* 0x0000000203037220 */ /* 0x008fca0000400000 */
[----:B------:R0:W-:Y:S04]  /*13710*/  @P0 STG.E desc[UR36][R6.64+0xe0], R3 ;  /* 0x0000e00306000986 */ /* 0x0001e8000c101924 */
[----:B0-----:R-:W3:Y:S01]  /*13720*/  LDL.LU R3, [R1+0x80] ;  /* 0x0000800001037983 */ /* 0x001ee20000300800 */
[C---:B------:R-:W-:Y:S02]  /*13730*/  ISETP.GT.AND P1, PT, R0.reuse, 0x39, P2 ;  /* 0x000000390000780c */ /* 0x040fe40001724270 */
[C---:B------:R-:W-:Y:S02]  /*13740*/  ISETP.GT.AND P4, PT, R0.reuse, 0x40, P3 ;  /* 0x000000400000780c */ /* 0x040fe40001f84270 */
[C---:B------:R-:W-:Y:S02]  /*13750*/  ISETP.GT.AND P5, PT, R0.reuse, 0x41, P3 ;  /* 0x000000410000780c */ /* 0x040fe40001fa4270 */
[----:B------:R-:W-:Y:S01]  /*13760*/  ISETP.GT.AND P6, PT, R0, 0x40, P2 ;  /* 0x000000400000780c */ /* 0x000fe200017c4270 */
[----:B----4-:R-:W-:Y:S01]  /*13770*/  FMUL R8, R8, R2 ;  /* 0x0000000208087220 */ /* 0x010fe20000400000 */
[----:B------:R-:W-:-:S05]  /*13780*/  ISETP.GT.AND P0, PT, R0, 0x41, P2 ;  /* 0x000000410000780c */ /* 0x000fca0001704270 */
[----:B------:R5:W-:Y:S01]  /*13790*/  @P1 STG.E desc[UR36][R6.64+0xe4], R8 ;  /* 0x0000e40806001986 */ /* 0x000be2000c101924 */
[----:B------:R-:W-:Y:S01]  /*137a0*/  ISETP.GT.AND P1, PT, R0, 0x48, P3 ;  /* 0x000000480000780c */ /* 0x000fe20001f24270 */
[-C--:B------:R-:W-:Y:S01]  /*137b0*/  FMUL R13, R13, R2.reuse ;  /* 0x000000020d0d7220 */ /* 0x080fe20000400000 */
[-C--:B-----5:R-:W-:Y:S01]  /*137c0*/  FMUL R8, R9, R2.reuse ;  /* 0x0000000209087220 */ /* 0x0a0fe20000400000 */
[-C--:B--2---:R-:W-:Y:S01]  /*137d0*/  FMUL R9, R10, R2.reuse ;  /* 0x000000020a097220 */ /* 0x084fe20000400000 */
[-C--:B------:R-:W-:Y:S01]  /*137e0*/  FMUL R11, R11, R2.reuse ;  /* 0x000000020b0b7220 */ /* 0x080fe20000400000 */
[-C--:B------:R-:W-:Y:S01]  /*137f0*/  FMUL R15, R15, R2.reuse ;  /* 0x000000020f0f7220 */ /* 0x080fe20000400000 */
[----:B------:R-:W-:Y:S02]  /*13800*/  USHF.L.U32 UR12, UR8, 0x9, URZ ;  /* 0x00000009080c7899 */ /* 0x000fe4000800063f */
[----:B------:R-:W-:Y:S01]  /*13810*/  USHF.L.U64.HI UR11, UR8, 0x9, UR9 ;  /* 0x00000009080b7899 */ /* 0x000fe20008010209 */
[----:B---3--:R-:W-:-:S05]  /*13820*/  FMUL R3, R3, R2 ;  /* 0x0000000203037220 */ /* 0x008fca0000400000 */
[----:B------:R0:W-:Y:S01]  /*13830*/  @P4 STG.E desc[UR36][R4.64+0x100], R3 ;  /* 0x0001000304004986 */ /* 0x0001e2000c101924 */
[----:B------:R-:W-:-:S03]  /*13840*/  ISETP.GT.AND P4, PT, R0, 0x49, P3 ;  /* 0x000000490000780c */ /* 0x000fc60001f84270 */
[----:B------:R-:W-:Y:S01]  /*13850*/  @P5 STG.E desc[UR36][R4.64+0x104], R8 ;  /* 0x0001040804005986 */ /* 0x000fe2000c101924 */
[----:B------:R-:W-:-:S03]  /*13860*/  ISETP.GT.AND P5, PT, R0, 0x48, P2 ;  /* 0x000000480000780c */ /* 0x000fc600017a4270 */
[----:B------:R1:W-:Y:S01]  /*13870*/  @P6 STG.E desc[UR36][R6.64+0x100], R9 ;  /* 0x0001000906006986 */ /* 0x0003e2000c101924 */
[----:B------:R-:W-:-:S03]  /*13880*/  ISETP.GT.AND P6, PT, R0, 0x49, P2 ;  /* 0x000000490000780c */ /* 0x000fc600017c4270 */
[----:B------:R-:W-:Y:S01]  /*13890*/  @P0 STG.E desc[UR36][R6.64+0x104], R13 ;  /* 0x0001040d06000986 */ /* 0x000fe2000c101924 */
[-C--:B0-----:R-:W-:Y:S01]  /*138a0*/  FMUL R3, R234, R2.reuse ;  /* 0x00000002ea037220 */ /* 0x081fe20000400000 */
[C---:B------:R-:W-:Y:S02]  /*138b0*/  ISETP.GT.AND P0, PT, R0.reuse, 0x50, P3 ;  /* 0x000000500000780c */ /* 0x040fe40001f04270 */
[----:B------:R0:W-:Y:S01]  /*138c0*/  @P1 STG.E desc[UR36][R4.64+0x120], R11 ;  /* 0x0001200b04001986 */ /* 0x0001e2000c101924 */
[C---:B------:R-:W-:Y:S01]  /*138d0*/  ISETP.GT.AND P1, PT, R0.reuse, 0x51, P3 ;  /* 0x000000510000780c */ /* 0x040fe20001f24270 */
[----:B-1----:R-:W-:Y:S02]  /*138e0*/  FMUL R9, R235, R2 ;  /* 0x00000002eb097220 */ /* 0x002fe40000400000 */
[----:B------:R1:W-:Y:S01]  /*138f0*/  @P4 STG.E desc[UR36][R4.64+0x124], R15 ;  /* 0x0001240f04004986 */ /* 0x0003e2000c101924 */
[----:B------:R-:W-:-:S03]  /*13900*/  ISETP.GT.AND P4, PT, R0, 0x50, P2 ;  /* 0x000000500000780c */ /* 0x000fc60001784270 */
[----:B------:R2:W-:Y:S01]  /*13910*/  @P5 STG.E desc[UR36][R6.64+0x120], R9 ;  /* 0x0001200906005986 */ /* 0x0005e2000c101924 */
[----:B------:R-:W-:-:S03]  /*13920*/  ISETP.GT.AND P5, PT, R0, 0x51, P2 ;  /* 0x000000510000780c */ /* 0x000fc600017a4270 */
[----:B------:R3:W-:Y:S01]  /*13930*/  @P6 STG.E desc[UR36][R6.64+0x124], R3 ;  /* 0x0001240306006986 */ /* 0x0007e2000c101924 */
[----:B------:R-:W-:Y:S01]  /*13940*/  ISETP.GT.AND P6, PT, R0, 0x58, P3 ;  /* 0x000000580000780c */ /* 0x000fe20001fc4270 */
[-C--:B0-----:R-:W-:Y:S01]  /*13950*/  FMUL R11, R233, R2.reuse ;  /* 0x00000002e90b7220 */ /* 0x081fe20000400000 */
[-C--:B------:R-:W-:Y:S01]  /*13960*/  FMUL R13, R232, R2.reuse ;  /* 0x00000002e80d7220 */ /* 0x080fe20000400000 */
[-C--:B-1----:R-:W-:Y:S01]  /*13970*/  FMUL R15, R229, R2.reuse ;  /* 0x00000002e50f7220 */ /* 0x082fe20000400000 */
[-C--:B--2---:R-:W-:Y:S02]  /*13980*/  FMUL R9, R231, R2.reuse ;  /* 0x00000002e7097220 */ /* 0x084fe40000400000 */
[----:B------:R0:W-:Y:S01]  /*13990*/  @P0 STG.E desc[UR36][R4.64+0x140], R11 ;  /* 0x0001400b04000986 */ /* 0x0001e2000c101924 */
[----:B------:R-:W-:Y:S01]  /*139a0*/  ISETP.GT.AND P0, PT, R0, 0x59, P3 ;  /* 0x000000590000780c */ /* 0x000fe20001f04270 */
[----:B---3--:R-:W-:Y:S02]  /*139b0*/  FMUL R3, R230, R2 ;  /* 0x00000002e6037220 */ /* 0x008fe40000400000 */
[----:B------:R1:W-:Y:S01]  /*139c0*/  @P1 STG.E desc[UR36][R4.64+0x144], R13 ;  /* 0x0001440d04001986 */ /* 0x0003e2000c101924 */
[----:B------:R-:W-:-:S03]  /*139d0*/  ISETP.GT.AND P1, PT, R0, 0x58, P2 ;  /* 0x000000580000780c */ /* 0x000fc60001724270 */
[----:B------:R2:W-:Y:S01]  /*139e0*/  @P4 STG.E desc[UR36][R6.64+0x140], R9 ;  /* 0x0001400906004986 */ /* 0x0005e2000c101924 */
[----:B------:R-:W-:-:S03]  /*139f0*/  ISETP.GT.AND P4, PT, R0, 0x59, P2 ;  /* 0x000000590000780c */ /* 0x000fc60001784270 */
[----:B------:R3:W-:Y:S01]  /*13a00*/  @P5 STG.E desc[UR36][R6.64+0x144], R3 ;  /* 0x0001440306005986 */ /* 0x0007e2000c101924 */
[----:B------:R-:W-:-:S03]  /*13a10*/  ISETP.GT.AND P5, PT, R0, 0x60, P3 ;  /* 0x000000600000780c */ /* 0x000fc60001fa4270 */
[----:B------:R4:W-:Y:S01]  /*13a20*/  @P6 STG.E desc[UR36][R4.64+0x160], R15 ;  /* 0x0001600f04006986 */ /* 0x0009e2000c101924 */
[----:B------:R-:W-:Y:S01]  /*13a30*/  ISETP.GT.AND P6, PT, R0, 0x61, P3 ;  /* 0x000000610000780c */ /* 0x000fe20001fc4270 */
[-C--:B0-----:R-:W-:Y:S01]  /*13a40*/  FMUL R11, R228, R2.reuse ;  /* 0x00000002e40b7220 */ /* 0x081fe20000400000 */
[-C--:B-1----:R-:W-:Y:S01]  /*13a50*/  FMUL R13, R227, R2.reuse ;  /* 0x00000002e30d7220 */ /* 0x082fe20000400000 */
[-C--:B--2---:R-:W-:Y:S01]  /*13a60*/  FMUL R9, R225, R2.reuse ;  /* 0x00000002e1097220 */ /* 0x084fe20000400000 */
[-C--:B---3--:R-:W-:Y:S02]  /*13a70*/  FMUL R3, R226, R2.reuse ;  /* 0x00000002e2037220 */ /* 0x088fe40000400000 */
[----:B------:R0:W-:Y:S01]  /*13a80*/  @P0 STG.E desc[UR36][R4.64+0x164], R11 ;  /* 0x0001640b04000986 */ /* 0x0001e2000c101924 */
[----:B------:R-:W-:Y:S01]  /*13a90*/  ISETP.GT.AND P0, PT, R0, 0x60, P2 ;  /* 0x000000600000780c */ /* 0x000fe20001704270 */
[----:B----4-:R-:W-:Y:S02]  /*13aa0*/  FMUL R15, R224, R2 ;  /* 0x00000002e00f7220 */ /* 0x010fe40000400000 */
        /* <DEDUP_REMOVED lines=10> */
[----:B--2---:R-:W-:-:S03]  /*13b50*/  FMUL R3, R221, R2 ;  /* 0x00000002dd037220 */ /* 0x004fc60000400000 */
[----:B------:R0:W-:Y:S01]  /*13b60*/  @P0 STG.E desc[UR36][R6.64+0x180], R11 ;  /* 0x0001800b06000986 */ /* 0x0001e2000c101924 */
[-C--:B---3--:R-:W-:Y:S01]  /*13b70*/  FMUL R9, R220, R2.reuse ;  /* 0x00000002dc097220 */ /* 0x088fe20000400000 */
[C---:B------:R-:W-:Y:S02]  /*13b80*/  ISETP.GT.AND P0, PT, R0.reuse, 0x69, P2 ;  /* 0x000000690000780c */ /* 0x040fe40001704270 */
[----:B------:R1:W-:Y:S01]  /*13b90*/  @P1 STG.E desc[UR36][R6.64+0x184], R13 ;  /* 0x0001840d06001986 */ /* 0x0003e2000c101924 */
[----:B----4-:R-:W-:Y:S01]  /*13ba0*/  FMUL R15, R219, R2 ;  /* 0x00000002db0f7220 */ /* 0x010fe20000400000 */
[C---:B------:R-:W-:Y:S02]  /*13bb0*/  ISETP.GT.AND P1, PT, R0.reuse, 0x70, P3 ;  /* 0x000000700000780c */ /* 0x040fe40001f24270 */
        /* <DEDUP_REMOVED lines=11> */
[----:B------:R-:W-:Y:S02]  /*13c70*/  ISETP.GT.AND P0, PT, R0, 0x78, P3 ;  /* 0x000000780000780c */ /* 0x000fe40001f04270 */
        /* <DEDUP_REMOVED lines=187> */
[----:B------:R-:W-:Y:S01]  /*14830*/  @P6 STG.E desc[UR36][R6.64+0x3a4], R15 ;  /* 0x0003a40f06006986 */ /* 0x000fe2000c101924 */
[C---:B------:R-:W-:Y:S01]  /*14840*/  ISETP.GT.AND P6, PT, R0.reuse, 0xf8, P3 ;  /* 0x000000f80000780c */ /* 0x040fe20001fc4270 */
[-C--:B0-----:R-:W-:Y:S01]  /*14850*/  FMUL R11, R23, R2.reuse ;  /* 0x00000002170b7220 */ /* 0x081fe20000400000 */
[----:B------:R-:W-:Y:S01]  /*14860*/  ISETP.GT.AND P3, PT, R0, 0xf9, P3 ;  /* 0x000000f90000780c */ /* 0x000fe20001f64270 */
[-C--:B-1----:R-:W-:Y:S01]  /*14870*/  FMUL R13, R22, R2.reuse ;  /* 0x00000002160d7220 */ /* 0x082fe20000400000 */
[-C--:B--2---:R-:W-:Y:S02]  /*14880*/  FMUL R3, R21, R2.reuse ;  /* 0x0000000215037220 */ /* 0x084fe40000400000 */
[----:B------:R0:W-:Y:S01]  /*14890*/  @P0 STG.E desc[UR36][R4.64+0x3c0], R11 ;  /* 0x0003c00b04000986 */ /* 0x0001e2000c101924 */
[----:B---3--:R-:W-:-:S03]  /*148a0*/  FMUL R9, R20, R2 ;  /* 0x0000000214097220 */ /* 0x008fc60000400000 */
[----:B------:R1:W-:Y:S04]  /*148b0*/  @P1 STG.E desc[UR36][R4.64+0x3c4], R13 ;  /* 0x0003c40d04001986 */ /* 0x0003e8000c101924 */
[----:B------:R2:W-:Y:S01]  /*148c0*/  @P4 STG.E desc[UR36][R6.64+0x3c0], R3 ;  /* 0x0003c00306004986 */ /* 0x0005e2000c101924 */
[----:B------:R-:W-:Y:S01]  /*148d0*/  ISETP.GT.AND P4, PT, R0, 0xf8, P2 ;  /* 0x000000f80000780c */ /* 0x000fe20001784270 */
[-C--:B0-----:R-:W-:Y:S02]  /*148e0*/  FMUL R11, R19, R2.reuse ;  /* 0x00000002130b7220 */ /* 0x081fe40000400000 */
[----:B------:R0:W-:Y:S01]  /*148f0*/  @P5 STG.E desc[UR36][R6.64+0x3c4], R9 ;  /* 0x0003c40906005986 */ /* 0x0001e2000c101924 */
[----:B------:R-:W-:Y:S02]  /*14900*/  @P3 IMAD.MOV.U32 R10, RZ, RZ, R4 ;  /* 0x000000ffff0a3224 */ /* 0x000fe400078e0004 */
[----:B-1----:R-:W-:Y:S01]  /*14910*/  FMUL R13, R18, R2 ;  /* 0x00000002120d7220 */ /* 0x002fe20000400000 */
[----:B------:R1:W-:Y:S01]  /*14920*/  @P6 STG.E desc[UR36][R4.64+0x3e0], R11 ;  /* 0x0003e00b04006986 */ /* 0x0003e2000c101924 */
[----:B------:R-:W-:-:S02]  /*14930*/  ISETP.GT.AND P1, PT, R153, 0x80, PT ;  /* 0x000000809900780c */ /* 0x000fc40003f24270 */
[----:B------:R-:W-:Y:S01]  /*14940*/  ISETP.GT.AND P2, PT, R0, 0xf9, P2 ;  /* 0x000000f90000780c */ /* 0x000fe20001744270 */
[----:B--2---:R-:W-:Y:S01]  /*14950*/  FMUL R3, R14, R2 ;  /* 0x000000020e037220 */ /* 0x004fe20000400000 */
[----:B0-----:R-:W-:Y:S01]  /*14960*/  IMAD.U32 R9, RZ, RZ, UR12 ;  /* 0x0000000cff097e24 */ /* 0x001fe2000f8e00ff */
[----:B-1----:R-:W-:-:S05]  /*14970*/  @P3 MOV R11, R5 ;  /* 0x00000005000b3202 */ /* 0x002fca0000000f00 */
[----:B------:R0:W-:Y:S01]  /*14980*/  @P3 STG.E desc[UR36][R10.64+0x3e4], R13 ;  /* 0x0003e40d0a003986 */ /* 0x0001e2000c101924 */
[----:B------:R-:W-:Y:S01]  /*14990*/  ISETP.GT.AND P3, PT, R0, RZ, P1 ;  /* 0x000000ff0000720c */ /* 0x000fe20000f64270 */
[-C--:B------:R-:W-:Y:S01]  /*149a0*/  FMUL R15, R12, R2.reuse ;  /* 0x000000020c0f7220 */ /* 0x080fe20000400000 */
[----:B------:R-:W-:Y:S01]  /*149b0*/  MOV R19, UR11 ;  /* 0x0000000b00137c02 */ /* 0x000fe20008000f00 */
[----:B------:R1:W-:Y:S01]  /*149c0*/  @P4 STG.E desc[UR36][R6.64+0x3e0], R3 ;  /* 0x0003e00306004986 */ /* 0x0003e2000c101924 */
[C---:B------:R-:W-:Y:S02]  /*149d0*/  IADD3 R8, P5, P6, R4.reuse, UR5, R9 ;  /* 0x0000000504087c10 */ /* 0x040fe4000febe009 */
[----:B------:R-:W-:Y:S02]  /*149e0*/  IADD3 R4, P4, R4, UR12, RZ ;  /* 0x0000000c04047c10 */ /* 0x000fe4000ff9e0ff */
[----:B------:R-:W-:Y:S02]  /*149f0*/  ISETP.GT.AND P0, PT, R153, 0x88, PT ;  /* 0x000000889900780c */ /* 0x000fe40003f04270 */
[C---:B------:R-:W-:Y:S01]  /*14a00*/  IADD3.X R9, R5.reuse, UR4, R19, P5, P6 ;  /* 0x0000000405097c10 */ /* 0x040fe2000afec413 */
[----:B0-----:R-:W-:Y:S01]  /*14a10*/  FMUL R13, R24, R2 ;  /* 0x00000002180d7220 */ /* 0x001fe20000400000 */
[----:B------:R-:W-:Y:S01]  /*14a20*/  ISETP.GT.AND P5, PT, R0, 0x1, P1 ;  /* 0x000000010000780c */ /* 0x000fe20000fa4270 */
[----:B------:R0:W-:Y:S01]  /*14a30*/  @P2 STG.E desc[UR36][R6.64+0x3e4], R15 ;  /* 0x0003e40f06002986 */ /* 0x0001e2000c101924 */
[----:B------:R-:W-:-:S02]  /*14a40*/  IADD3.X R5, R5, UR11, RZ, P4, !PT ;  /* 0x0000000b05057c10 */ /* 0x000fc4000a7fe4ff */
[C---:B------:R-:W-:Y:S02]  /*14a50*/  ISETP.GT.AND P2, PT, R0.reuse, RZ, P0 ;  /* 0x000000ff0000720c */ /* 0x040fe40000744270 */
[----:B------:R-:W-:Y:S01]  /*14a60*/  ISETP.GT.AND P4, PT, R0, 0x1, P0 ;  /* 0x000000010000780c */ /* 0x000fe20000784270 */
[----:B------:R2:W-:Y:S01]  /*14a70*/  @P3 STG.E desc[UR36][R4.64], R13 ;  /* 0x0000000d04003986 */ /* 0x0005e2000c101924 */
[----:B------:R-:W-:Y:S02]  /*14a80*/  IADD3 R10, P6, R4, UR5, RZ ;  /* 0x00000005040a7c10 */ /* 0x000fe4000ffde0ff */
[----:B------:R-:W-:Y:S01]  /*14a90*/  ISETP.GT.AND P3, PT, R0, 0x8, P1 ;  /* 0x000000080000780c */ /* 0x000fe20000f64270 */
[-C--:B------:R-:W-:Y:S01]  /*14aa0*/  FMUL R25, R25, R2.reuse ;  /* 0x0000000219197220 */ /* 0x080fe20000400000 */
[----:B------:R-:W-:Y:S01]  /*14ab0*/  IADD3.X R11, R5, UR4, RZ, P6, !PT ;  /* 0x00000004050b7c10 */ /* 0x000fe2000b7fe4ff */
[-C--:B-1----:R-:W-:Y:S01]  /*14ac0*/  FMUL R3, R26, R2.reuse ;  /* 0x000000021a037220 */ /* 0x082fe20000400000 */
[-C--:B------:R-:W-:Y:S01]  /*14ad0*/  FMUL R27, R27, R2.reuse ;  /* 0x000000021b1b7220 */ /* 0x080fe20000400000 */
[----:B0-----:R-:W-:Y:S01]  /*14ae0*/  FMUL R15, R28, R2 ;  /* 0x000000021c0f7220 */ /* 0x001fe20000400000 */
[----:B------:R-:W-:Y:S01]  /*14af0*/  @P5 STG.E desc[UR36][R4.64+0x4], R25 ;  /* 0x0000041904005986 */ /* 0x000fe2000c101924 */
[----:B------:R-:W-:-:S03]  /*14b00*/  ISETP.GT.AND P5, PT, R0, 0x9, P1 ;  /* 0x000000090000780c */ /* 0x000fc60000fa4270 */
[----:B------:R0:W-:Y:S01]  /*14b10*/  @P2 STG.E desc[UR36][R10.64], R3 ;  /* 0x000000030a002986 */ /* 0x0001e2000c101924 */
[----:B------:R-:W-:-:S03]  /*14b20*/  ISETP.GT.AND P2, PT, R0, 0x8, P0 ;  /* 0x000000080000780c */ /* 0x000fc60000744270 */
[----:B------:R1:W-:Y:S01]  /*14b30*/  @P4 STG.E desc[UR36][R10.64+0x4], R27 ;  /* 0x0000041b0a004986 */ /* 0x0003e2000c101924 */
[----:B------:R-:W-:-:S03]  /*14b40*/  FMUL R29, R29, R2 ;  /* 0x000000021d1d7220 */ /* 0x000fc60000400000 */
[----:B------:R-:W-:Y:S01]  /*14b50*/  @P3 STG.E desc[UR36][R4.64+0x20], R15 ;  /* 0x0000200f04003986 */ /* 0x000fe2000c101924 */
[----:B------:R-:W-:Y:S01]  /*14b60*/  IADD3 R6, P3, R4, UR5, RZ ;  /* 0x0000000504067c10 */ /* 0x000fe2000ff7e0ff */
[----:B--2---:R-:W-:Y:S01]  /*14b70*/  FMUL R13, R30, R2 ;  /* 0x000000021e0d7220 */ /* 0x004fe20000400000 */
[C---:B------:R-:W-:Y:S02]  /*14b80*/  ISETP.GT.AND P6, PT, R0.reuse, 0x10, P0 ;  /* 0x000000100000780c */ /* 0x040fe400007c4270 */
[----:B------:R-:W-:Y:S01]  /*14b90*/  IADD3.X R7, R5, UR4, RZ, P3, !PT ;  /* 0x0000000405077c10 */ /* 0x000fe20009ffe4ff */
[----:B------:R-:W-:Y:S01]  /*14ba0*/  @P5 STG.E desc[UR36][R4.64+0x24], R29 ;  /* 0x0000241d04005986 */ /* 0x000fe2000c101924 */
[C---:B------:R-:W-:Y:S02]  /*14bb0*/  ISETP.GT.AND P4, PT, R0.reuse, 0x9, P0 ;  /* 0x000000090000780c */ /* 0x040fe40000784270 */
[C---:B------:R-:W-:Y:S01]  /*14bc0*/  ISETP.GT.AND P3, PT, R0.reuse, 0x10, P1 ;  /* 0x000000100000780c */ /* 0x040fe20000f64270 */
[----:B------:R2:W-:Y:S01]  /*14bd0*/  @P2 STG.E desc[UR36][R6.64+0x20], R13 ;  /* 0x0000200d06002986 */ /* 0x0005e2000c101924 */
[----:B------:R-:W-:-:S02]  /*14be0*/  ISETP.GT.AND P5, PT, R0, 0x11, P1 ;  /* 0x000000110000780c */ /* 0x000fc40000fa4270 */
[----:B------:R-:W-:Y:S01]  /*14bf0*/  ISETP.GT.AND P2, PT, R0, 0x11, P0 ;  /* 0x000000110000780c */ /* 0x000fe20000744270 */
[-C--:B------:R-:W-:Y:S01]  /*14c00*/  FMUL R31, R31, R2.reuse ;  /* 0x000000021f1f7220 */ /* 0x080fe20000400000 */
[-C--:B0-----:R-:W-:Y:S01]  /*14c10*/  FMUL R3, R32, R2.reuse ;  /* 0x0000000220037220 */ /* 0x081fe20000400000 */
[-C--:B------:R-:W-:Y:S01]  /*14c20*/  FMUL R33, R33, R2.reuse ;  /* 0x0000000221217220 */ /* 0x080fe20000400000 */
[-C--:B-1----:R-:W-:Y:S01]  /*14c30*/  FMUL R11, R34, R2.reuse ;  /* 0x00000002220b7220 */ /* 0x082fe20000400000 */
[----:B--2---:R-:W-:Y:S01]  /*14c40*/  @P6 IMAD.MOV.U32 R6, RZ, RZ, R8 ;  /* 0x000000ffff066224 */ /* 0x004fe200078e0008 */
[----:B------:R-:W-:Y:S01]  /*14c50*/  @P6 MOV R7, R9 ;  /* 0x0000000900076202 */ /* 0x000fe20000000f00 */
[----:B------:R-:W-:Y:S01]  /*14c60*/  @P4 STG.E desc[UR36][R8.64+0x24], R31 ;  /* 0x0000241f08004986 */ /* 0x000fe2000c101924 */
[----:B------:R-:W-:-:S03]  /*14c70*/  FMUL R35, R35, R2 ;  /* 0x0000000223237220 */ /* 0x000fc60000400000 */
[----:B------:R-:W-:Y:S04]  /*14c80*/  @P3 STG.E desc[UR36][R4.64+0x40], R3 ;  /* 0x0000400304003986 */ /* 0x000fe8000c101924 */
[----:B------:R-:W-:Y:S01]  /*14c90*/  @P5 STG.E desc[UR36][R4.64+0x44], R33 ;  /* 0x0000442104005986 */ /* 0x000fe2000c101924 */
[----:B------:R-:W-:-:S03]  /*14ca0*/  ISETP.GT.AND P5, PT, R0, 0x18, P0 ;  /* 0x000000180000780c */ /* 0x000fc600007a4270 */
[----:B------:R0:W-:Y:S01]  /*14cb0*/  @P6 STG.E desc[UR36][R6.64+0x40], R11 ;  /* 0x0000400b06006986 */ /* 0x0001e2000c101924 */
[C---:B------:R-:W-:Y:S02]  /*14cc0*/  ISETP.GT.AND P3, PT, R0.reuse, 0x18, P1 ;  /* 0x000000180000780c */ /* 0x040fe40000f64270 */
[----:B------:R-:W-:Y:S01]  /*14cd0*/  ISETP.GT.AND P4, PT, R0, 0x19, P1 ;  /* 0x000000190000780c */ /* 0x000fe20000f84270 */
[----:B0-----:R-:W-:Y:S01]  /*14ce0*/  @P2 IMAD.MOV.U32 R6, RZ, RZ, R8 ;  /* 0x000000ffff062224 */ /* 0x001fe200078e0008 */
[----:B------:R-:W-:-:S05]  /*14cf0*/  @P2 MOV R7, R9 ;  /* 0x0000000900072202 */ /* 0x000fca0000000f00 */
[----:B------:R0:W-:Y:S01]  /*14d00*/  @P2 STG.E desc[UR36][R6.64+0x44], R35 ;  /* 0x0000442306002986 */ /* 0x0001e2000c101924 */
[----:B------:R-:W-:Y:S01]  /*14d10*/  ISETP.GT.AND P2, PT, R0, 0x19, P0 ;  /* 0x000000190000780c */ /* 0x000fe20000744270 */
[-C--:B------:R-:W-:Y:S01]  /*14d20*/  FMUL R13, R36, R2.reuse ;  /* 0x00000002240d7220 */ /* 0x080fe20000400000 */
[-C--:B------:R-:W-:Y:S01]  /*14d30*/  FMUL R37, R37, R2.reuse ;  /* 0x0000000225257220 */ /* 0x080fe20000400000 */
[-C--:B------:R-:W-:Y:S01]  /*14d40*/  FMUL R3, R38, R2.reuse ;  /* 0x0000000226037220 */ /* 0x080fe20000400000 */
[C---:B------:R-:W-:Y:S02]  /*14d50*/  ISETP.GT.AND P6, PT, R0.reuse, 0x21, P1 ;  /* 0x000000210000780c */ /* 0x040fe40000fc4270 */
[----:B------:R-:W-:Y:S01]  /*14d60*/  @P3 STG.E desc[UR36][R4.64+0x60], R13 ;  /* 0x0000600d04003986 */ /* 0x000fe2000c101924 */
[--C-:B0-----:R-:W-:Y:S01]  /*14d70*/  @P5 IMAD.MOV.U32 R6, RZ, RZ, R8.reuse ;  /* 0x000000ffff065224 */ /* 0x101fe200078e0008 */
[-C--:B------:R-:W-:Y:S02]  /*14d80*/  @P5 MOV R7, R9.reuse ;  /* 0x0000000900075202 */ /* 0x080fe40000000f00 */
[----:B------:R-:W-:Y:S01]  /*14d90*/  @P4 STG.E desc[UR36][R4.64+0x64], R37 ;  /* 0x0000642504004986 */ /* 0x000fe2000c101924 */
[C---:B------:R-:W-:Y:S01]  /*14da0*/  ISETP.GT.AND P3, PT, R0.reuse, 0x20, P1 ;  /* 0x000000200000780c */ /* 0x040fe20000f64270 */
[-C--:B------:R-:W-:Y:S01]  /*14db0*/  FMUL R39, R39, R2.reuse ;  /* 0x0000000227277220 */ /* 0x080fe20000400000 */
[----:B------:R-:W-:Y:S01]  /*14dc0*/  ISETP.GT.AND P4, PT, R0, 0x20, P0 ;  /* 0x000000200000780c */ /* 0x000fe20000784270 */
[----:B------:R0:W-:Y:S01]  /*14dd0*/  @P5 STG.E desc[UR36][R6.64+0x60], R3 ;  /* 0x0000600306005986 */ /* 0x0001e2000c101924 */
[-C--:B------:R-:W-:Y:S01]  /*14de0*/  FMUL R11, R40, R2.reuse ;  /* 0x00000002280b7220 */ /* 0x080fe20000400000 */
[----:B------:R-:W-:Y:S01]  /*14df0*/  FMUL R41, R41, R2 ;  /* 0x0000000229297220 */ /* 0x000fe20000400000 */
[----:B0-----:R-:W-:Y:S01]  /*14e00*/  @P2 IMAD.MOV.U32 R6, RZ, RZ, R8 ;  /* 0x000000ffff062224 */ /* 0x001fe200078e0008 */
[----:B------:R-:W-:-:S05]  /*14e10*/  @P2 MOV R7, R9 ;  /* 0x0000000900072202 */ /* 0x000fca0000000f00 */
[----:B------:R0:W-:Y:S01]  /*14e20*/  @P2 STG.E desc[UR36][R6.64+0x64], R39 ;  /* 0x0000642706002986 */ /* 0x0001e2000c101924 */
[----:B------:R-:W-:Y:S01]  /*14e30*/  ISETP.GT.AND P2, PT, R0, 0x21, P0 ;  /* 0x000000210000780c */ /* 0x000fe20000744270 */
[----:B------:R-:W-:Y:S01]  /*14e40*/  FMUL R13, R42, R2 ;  /* 0x000000022a0d7220 */ /* 0x000fe20000400000 */
[C---:B------:R-:W-:Y:S01]  /*14e50*/  ISETP.GT.AND P5, PT, R0.reuse, 0x29, P1 ;  /* 0x000000290000780c */ /* 0x040fe20000fa4270 */
[----:B------:R1:W-:Y:S01]  /*14e60*/  @P3 STG.E desc[UR36][R4.64+0x80], R11 ;  /* 0x0000800b04003986 */ /* 0x0003e2000c101924 */
[----:B------:R-:W-:-:S03]  /*14e70*/  ISETP.GT.AND P3, PT, R0, 0x28, P1 ;  /* 0x000000280000780c */ /* 0x000fc60000f64270 */
[----:B------:R-:W-:Y:S01]  /*14e80*/  @P6 STG.E desc[UR36][R4.64+0x84], R41 ;  /* 0x0000842904006986 */ /* 0x000fe2000c101924 */
[----:B------:R-:W-:Y:S01]  /*14e90*/  ISETP.GT.AND P6, PT, R0, 0x28, P0 ;  /* 0x000000280000780c */ /* 0x000fe200007c4270 */
[----:B0-----:R-:W-:Y:S01]  /*14ea0*/  @P4 IMAD.MOV.U32 R6, RZ, RZ, R8 ;  /* 0x000000ffff064224 */ /* 0x001fe200078e0008 */
[----:B------:R-:W-:Y:S01]  /*14eb0*/  @P4 MOV R7, R9 ;  /* 0x0000000900074202 */ /* 0x000fe20000000f00 */
[-C--:B------:R-:W-:Y:S01]  /*14ec0*/  FMUL R43, R43, R2.reuse ;  /* 0x000000022b2b7220 */ /* 0x080fe20000400000 */
[----:B------:R-:W-:-:S03]  /*14ed0*/  FMUL R45, R45, R2 ;  /* 0x000000022d2d7220 */ /* 0x000fc60000400000 */
[----:B------:R0:W-:Y:S01]  /*14ee0*/  @P4 STG.E desc[UR36][R6.64+0x80], R13 ;  /* 0x0000800d06004986 */ /* 0x0001e2000c101924 */
[----:B------:R-:W-:Y:S01]  /*14ef0*/  ISETP.GT.AND P4, PT, R0, 0x29, P0 ;  /* 0x000000290000780c */ /* 0x000fe20000784270 */
[-C--:B------:R-:W-:Y:S01]  /*14f00*/  FMUL R3, R44, R2.reuse ;  /* 0x000000022c037220 */ /* 0x080fe20000400000 */
[----:B-1----:R-:W-:Y:S01]  /*14f10*/  FMUL R11, R46, R2 ;  /* 0x000000022e0b7220 */ /* 0x002fe20000400000 */
[----:B0-----:R-:W-:Y:S01]  /*14f20*/  @P2 IMAD.MOV.U32 R6, RZ, RZ, R8 ;  /* 0x000000ffff062224 */ /* 0x001fe200078e0008 */
[----:B------:R-:W-:-:S05]  /*14f30*/  @P2 MOV R7, R9 ;  /* 0x0000000900072202 */ /* 0x000fca0000000f00 */
[----:B------:R0:W-:Y:S04]  /*14f40*/  @P2 STG.E desc[UR36][R6.64+0x84], R43 ;  /* 0x0000842b06002986 */ /* 0x0001e8000c101924 */
[----:B------:R-:W-:Y:S01]  /*14f50*/  @P5 STG.E desc[UR36][R4.64+0xa4], R45 ;  /* 0x0000a42d04005986 */ /* 0x000fe2000c101924 */
[----:B------:R-:W-:-:S03]  /*14f60*/  ISETP.GT.AND P5, PT, R0, 0x31, P1 ;  /* 0x000000310000780c */ /* 0x000fc60000fa4270 */
[----:B------:R1:W-:Y:S01]  /*14f70*/  @P3 STG.E desc[UR36][R4.64+0xa0], R3 ;  /* 0x0000a00304003986 */ /* 0x0003e2000c101924 */
[C---:B------:R-:W-:Y:S01]  /*14f80*/  ISETP.GT.AND P3, PT, R0.reuse, 0x30, P0 ;  /* 0x000000300000780c */ /* 0x040fe20000764270 */
[--C-:B0-----:R-:W-:Y:S01]  /*14f90*/  @P6 IMAD.MOV.U32 R6, RZ, RZ, R8.reuse ;  /* 0x000000ffff066224 */ /* 0x101fe200078e0008 */
[-C--:B------:R-:W-:Y:S02]  /*14fa0*/  @P6 MOV R7, R9.reuse ;  /* 0x0000000900076202 */ /* 0x080fe40000000f00 */
[C---:B------:R-:W-:Y:S01]  /*14fb0*/  ISETP.GT.AND P2, PT, R0.reuse, 0x30, P1 ;  /* 0x000000300000780c */ /* 0x040fe20000f44270 */
[-C--:B------:R-:W-:Y:S02]  /*14fc0*/  FMUL R47, R47, R2.reuse ;  /* 0x000000022f2f7220 */ /* 0x080fe40000400000 */
[----:B------:R0:W-:Y:S01]  /*14fd0*/  @P6 STG.E desc[UR36][R6.64+0xa0], R11 ;  /* 0x0000a00b06006986 */ /* 0x0001e2000c101924 */
[-C--:B------:R-:W-:Y:S01]  /*14fe0*/  FMUL R49, R49, R2.reuse ;  /* 0x0000000231317220 */ /* 0x080fe20000400000 */
[----:B------:R-:W-:Y:S01]  /*14ff0*/  ISETP.GT.AND P6, PT, R0, 0x31, P0 ;  /* 0x000000310000780c */ /* 0x000fe200007c4270 */
[-C--:B------:R-:W-:Y:S01]  /*15000*/  FMUL R13, R48, R2.reuse ;  /* 0x00000002300d7220 */ /* 0x080fe20000400000 */
[----:B-1----:R-:W-:Y:S01]  /*15010*/  FMUL R3, R50, R2 ;  /* 0x0000000232037220 */ /* 0x002fe20000400000 */
[----:B0-----:R-:W-:Y:S01]  /*15020*/  @P4 IMAD.MOV.U32 R6, RZ, RZ, R8 ;  /* 0x000000ffff064224 */ /* 0x001fe200078e0008 */
[----:B------:R-:W-:-:S05]  /*15030*/  @P4 MOV R7, R9 ;  /* 0x0000000900074202 */ /* 0x000fca0000000f00 */
[----:B------:R0:W-:Y:S04]  /*15040*/  @P4 STG.E desc[UR36][R6.64+0xa4], R47 ;  /* 0x0000a42f06004986 */ /* 0x0001e8000c101924 */
[----:B------:R-:W-:Y:S01]  /*15050*/  @P5 STG.E desc[UR36][R4.64+0xc4], R49 ;  /* 0x0000c43104005986 */ /* 0x000fe2000c101924 */
[C---:B------:R-:W-:Y:S02]  /*15060*/  ISETP.GT.AND P5, PT, R0.reuse, 0x38, P0 ;  /* 0x000000380000780c */ /* 0x040fe400007a4270 */
[----:B------:R-:W-:Y:S01]  /*15070*/  ISETP.GT.AND P4, PT, R0, 0x38, P1 ;  /* 0x000000380000780c */ /* 0x000fe20000f84270 */
[----:B------:R1:W-:Y:S01]  /*15080*/  @P2 STG.E desc[UR36][R4.64+0xc0], R13 ;  /* 0x0000c00d04002986 */ /* 0x0003e2000c101924 */
[----:B0-----:R-:W-:Y:S01]  /*15090*/  @P3 IMAD.MOV.U32 R6, RZ, RZ, R8 ;  /* 0x000000ffff063224 */ /* 0x001fe200078e0008 */
[----:B------:R-:W-:-:S02]  /*150a0*/  @P3 MOV R7, R9 ;  /* 0x0000000900073202 */ /* 0x000fc40000000f00 */
[C---:B------:R-:W-:Y:S01]  /*150b0*/  ISETP.GT.AND P2, PT, R0.reuse, 0x39, P1 ;  /* 0x000000390000780c */ /* 0x040fe20000f44270 */
[-C--:B------:R-:W-:Y:S02]  /*150c0*/  FMUL R51, R51, R2.reuse ;  /* 0x0000000233337220 */ /* 0x080fe40000400000 */
[----:B------:R0:W-:Y:S01]  /*150d0*/  @P3 STG.E desc[UR36][R6.64+0xc0], R3 ;  /* 0x0000c00306003986 */ /* 0x0001e2000c101924 */
[----:B------:R-:W-:Y:S01]  /*150e0*/  ISETP.GT.AND P3, PT, R0, 0x39, P0 ;  /* 0x000000390000780c */ /* 0x000fe20000764270 */
[-C--:B------:R-:W-:Y:S01]  /*150f0*/  FMUL R11, R52, R2.reuse ;  /* 0x00000002340b7220 */ /* 0x080fe20000400000 */
[-C--:B------:R-:W-:Y:S01]  /*15100*/  FMUL R53, R53, R2.reuse ;  /* 0x0000000235357220 */ /* 0x080fe20000400000 */
[----:B-1----:R-:W-:Y:S01]  /*15110*/  FMUL R13, R54, R2 ;  /* 0x00000002360d7220 */ /* 0x002fe20000400000 */
[----:B0-----:R-:W-:Y:S01]  /*15120*/  @P6 IMAD.MOV.U32 R6, RZ, RZ, R8 ;  /* 0x000000ffff066224 */ /* 0x001fe200078e0008 */
[----:B------:R-:W-:-:S05]  /*15130*/  @P6 MOV R7, R9 ;  /* 0x0000000900076202 */ /* 0x000fca0000000f00 */
[----:B------:R0:W-:Y:S01]  /*15140*/  @P6 STG.E desc[UR36][R6.64+0xc4], R51 ;  /* 0x0000c43306006986 */ /* 0x0001e2000c101924 */
[C---:B------:R-:W-:Y:S01]  /*15150*/  ISETP.GT.AND P6, PT, R0.reuse, 0x41, P1 ;  /* 0x000000410000780c */ /* 0x040fe20000fc4270 */
[----:B------:R-:W-:Y:S02]  /*15160*/  FMUL R55, R55, R2 ;  /* 0x0000000237377220 */ /* 0x000fe40000400000 */
[----:B------:R-:W-:Y:S01]  /*15170*/  @P4 STG.E desc[UR36][R4.64+0xe0], R11 ;  /* 0x0000e00b04004986 */ /* 0x000fe2000c101924 */
[----:B------:R-:W-:-:S03]  /*15180*/  ISETP.GT.AND P4, PT, R0, 0x40, P1 ;  /* 0x000000400000780c */ /* 0x000fc60000f84270 */
[----:B------:R-:W-:Y:S01]  /*15190*/  @P2 STG.E desc[UR36][R4.64+0xe4], R53 ;  /* 0x0000e43504002986 */ /* 0x000fe2000c101924 */
[----:B0-----:R-:W-:Y:S01]  /*151a0*/  @P5 IMAD.MOV.U32 R6, RZ, RZ, R8 ;  /* 0x000000ffff065224 */ /* 0x001fe200078e0008 */
[----:B------:R-:W-:Y:S02]  /*151b0*/  @P5 MOV R7, R9 ;  /* 0x0000000900075202 */ /* 0x000fe40000000f00 */
[----:B------:R-:W-:-:S03]  /*151c0*/  ISETP.GT.AND P2, PT, R0, 0x40, P0 ;  /* 0x000000400000780c */ /* 0x000fc60000744270 */
[----:B------:R0:W-:Y:S01]  /*151d0*/  @P5 STG.E desc[UR36][R6.64+0xe0], R13 ;  /* 0x0000e00d06005986 */ /* 0x0001e2000c101924 */
[-C--:B------:R-:W-:Y:S01]  /*151e0*/  FMUL R57, R57, R2.reuse ;  /* 0x0000000239397220 */ /* 0x080fe20000400000 */
[----:B------:R-:W-:Y:S01]  /*151f0*/  FMUL R3, R56, R2 ;  /* 0x0000000238037220 */ /* 0x000fe20000400000 */
[----:B0-----:R-:W-:Y:S01]  /*15200*/  @P3 IMAD.MOV.U32 R6, RZ, RZ, R8 ;  /* 0x000000ffff063224 */ /* 0x001fe200078e0008 */
[----:B------:R-:W-:-:S05]  /*15210*/  @P3 MOV R7, R9 ;  /* 0x0000000900073202 */ /* 0x000fca0000000f00 */
[----:B------:R0:W-:Y:S01]  /*15220*/  @P3 STG.E desc[UR36][R6.64+0xe4], R55 ;  /* 0x0000e43706003986 */ /* 0x0001e2000c101924 */
[----:B------:R-:W-:Y:S01]  /*15230*/  ISETP.GT.AND P3, PT, R0, 0x41, P0 ;  /* 0x000000410000780c */ /* 0x000fe20000764270 */
[----:B------:R-:W-:Y:S02]  /*15240*/  FMUL R11, R58, R2 ;  /* 0x000000023a0b7220 */ /* 0x000fe40000400000 */
        /* <DEDUP_REMOVED lines=16> */
[----:B------:R-:W-:-:S03]  /*15350*/  FMUL R63, R63, R2 ;  /* 0x000000023f3f7220 */ /* 0x000fc60000400000 */
[----:B------:R-:W-:Y:S01]  /*15360*/  @P4 STG.E desc[UR36][R4.64+0x124], R61 ;  /* 0x0001243d04004986 */ /* 0x000fe2000c101924 */
[----:B------:R-:W-:-:S03]  /*15370*/  ISETP.GT.AND P4, PT, R0, 0x51, P1 ;  /* 0x000000510000780c */ /* 0x000fc60000f84270 */
[----:B------:R-:W-:Y:S01]  /*15380*/  @P5 STG.E desc[UR36][R4.64+0x120], R13 ;  /* 0x0001200d04005986 */ /* 0x000fe2000c101924 */
[----:B0-----:R-:W-:Y:S01]  /*15390*/  @P6 IMAD.MOV.U32 R6, RZ, RZ, R8 ;  /* 0x000000ffff066224 */ /* 0x001fe200078e0008 */
[----:B------:R-:W-:Y:S02]  /*153a0*/  @P6 MOV R7, R9 ;  /* 0x0000000900076202 */ /* 0x000fe40000000f00 */
[----:B------:R-:W-:-:S03]  /*153b0*/  ISETP.GT.AND P5, PT, R0, 0x50, P0 ;  /* 0x000000500000780c */ /* 0x000fc600007a4270 */
[----:B------:R0:W-:Y:S01]  /*153c0*/  @P6 STG.E desc[UR36][R6.64+0x120], R3 ;  /* 0x0001200306006986 */ /* 0x0001e2000c101924 */
[----:B------:R-:W-:Y:S01]  /*153d0*/  ISETP.GT.AND P3, PT, R0, 0x50, P1 ;  /* 0x000000500000780c */ /* 0x000fe20000f64270 */
[----:B------:R-:W-:Y:S01]  /*153e0*/  FMUL R65, R65, R2 ;  /* 0x0000000241417220 */ /* 0x000fe20000400000 */
[----:B0-----:R-:W-:Y:S01]  /*153f0*/  @P2 IMAD.MOV.U32 R6, RZ, RZ, R8 ;  /* 0x000000ffff062224 */ /* 0x001fe200078e0008 */
[----:B------:R-:W-:-:S05]  /*15400*/  @P2 MOV R7, R9 ;  /* 0x0000000900072202 */ /* 0x000fca0000000f00 */
[----:B------:R0:W-:Y:S01]  /*15410*/  @P2 STG.E desc[UR36][R6.64+0x124], R63 ;  /* 0x0001243f06002986 */ /* 0x0001e2000c101924 */
[----:B------:R-:W-:Y:S01]  /*15420*/  ISETP.GT.AND P2, PT, R0, 0x51, P0 ;  /* 0x000000510000780c */ /* 0x000fe20000744270 */
[-C--:B------:R-:W-:Y:S02]  /*15430*/  FMUL R11, R64, R2.reuse ;  /* 0x00000002400b7220 */ /* 0x080fe40000400000 */
[----:B------:R-:W-:Y:S01]  /*15440*/  @P4 STG.E desc[UR36][R4.64+0x144], R65 ;  /* 0x0001444104004986 */ /* 0x000fe2000c101924 */
[----:B------:R-:W-:Y:S01]  /*15450*/  ISETP.GT.AND P4, PT, R0, 0x58, P0 ;  /* 0x000000580000780c */ /* 0x000fe20000784270 */
[-C--:B------:R-:W-:Y:S01]  /*15460*/  FMUL R13, R66, R2.reuse ;  /* 0x00000002420d7220 */ /* 0x080fe20000400000 */
[C---:B------:R-:W-:Y:S01]  /*15470*/  ISETP.GT.AND P6, PT, R0.reuse, 0x59, P1 ;  /* 0x000000590000780c */ /* 0x040fe20000fc4270 */
[----:B------:R1:W-:Y:S01]  /*15480*/  @P3 STG.E desc[UR36][R4.64+0x140], R11 ;  /* 0x0001400b04003986 */ /* 0x0003e2000c101924 */
[----:B------:R-:W-:Y:S01]  /*15490*/  ISETP.GT.AND P3, PT, R0, 0x58, P1 ;  /* 0x000000580000780c */ /* 0x000fe20000f64270 */
[----:B0-----:R-:W-:Y:S01]  /*154a0*/  @P5 IMAD.MOV.U32 R6, RZ, RZ, R8 ;  /* 0x000000ffff065224 */ /* 0x001fe200078e0008 */
[----:B------:R-:W-:Y:S01]  /*154b0*/  @P5 MOV R7, R9 ;  /* 0x0000000900075202 */ /* 0x000fe20000000f00 */
[----:B------:R-:W-:-:S04]  /*154c0*/  FMUL R67, R67, R2 ;  /* 0x0000000243437220 */ /* 0x000fc80000400000 */
[----:B------:R0:W-:Y:S01]  /*154d0*/  @P5 STG.E desc[UR36][R6.64+0x140], R13 ;  /* 0x0001400d06005986 */ /* 0x0001e2000c101924 */
[-C--:B------:R-:W-:Y:S01]  /*154e0*/  FMUL R3, R68, R2.reuse ;  /* 0x0000000244037220 */ /* 0x080fe20000400000 */
[-C--:B------:R-:W-:Y:S01]  /*154f0*/  FMUL R69, R69, R2.reuse ;  /* 0x0000000245457220 */ /* 0x080fe20000400000 */
[----:B-1----:R-:W-:Y:S01]  /*15500*/  FMUL R11, R70, R2 ;  /* 0x00000002460b7220 */ /* 0x002fe20000400000 */
[----:B0-----:R-:W-:Y:S01]  /*15510*/  @P2 IMAD.MOV.U32 R6, RZ, RZ, R8 ;  /* 0x000000ffff062224 */ /* 0x001fe200078e0008 */
[----:B------:R-:W-:-:S05]  /*15520*/  @P2 MOV R7, R9 ;  /* 0x0000000900072202 */ /* 0x000fca0000000f00 */
[----:B------:R0:W-:Y:S01]  /*15530*/  @P2 STG.E desc[UR36][R6.64+0x144], R67 ;  /* 0x0001444306002986 */ /* 0x0001e2000c101924 */
[----:B------:R-:W-:-:S03]  /*15540*/  ISETP.GT.AND P2, PT, R0, 0x59, P0 ;  /* 0x000000590000780c */ /* 0x000fc60000744270 */
[----:B------:R-:W-:Y:S04]  /*15550*/  @P3 STG.E desc[UR36][R4.64+0x160], R3 ;  /* 0x0001600304003986 */ /* 0x000fe8000c101924 */
[----:B------:R-:W-:Y:S01]  /*15560*/  @P6 STG.E desc[UR36][R4.64+0x164], R69 ;  /* 0x0001644504006986 */ /* 0x000fe2000c101924 */
[----:B0-----:R-:W-:Y:S01]  /*15570*/  @P4 IMAD.MOV.U32 R6, RZ, RZ, R8 ;  /* 0x000000ffff064224 */ /* 0x001fe200078e0008 */
[----:B------:R-:W-:-:S05]  /*15580*/  @P4 MOV R7, R9 ;  /* 0x0000000900074202 */ /* 0x000fca0000000f00 */
[----:B------:R0:W-:Y:S01]  /*15590*/  @P4 STG.E desc[UR36][R6.64+0x160], R11 ;  /* 0x0001600b06004986 */ /* 0x0001e2000c101924 */
[C---:B------:R-:W-:Y:S02]  /*155a0*/  ISETP.GT.AND P4, PT, R0.reuse, 0x60, P0 ;  /* 0x000000600000780c */ /* 0x040fe40000784270 */
[C---:B------:R-:W-:Y:S02]  /*155b0*/  ISETP.GT.AND P5, PT, R0.reuse, 0x61, P1 ;  /* 0x000000610000780c */ /* 0x040fe40000fa4270 */
[C---:B------:R-:W-:Y:S01]  /*155c0*/  ISETP.GT.AND P3, PT, R0.reuse, 0x60, P1 ;  /* 0x000000600000780c */ /* 0x040fe20000f64270 */
[-C--:B------:R-:W-:Y:S01]  /*155d0*/  FMUL R71, R71, R2.reuse ;  /* 0x0000000247477220 */ /* 0x080fe20000400000 */
[----:B------:R-:W-:Y:S01]  /*155e0*/  ISETP.GT.AND P6, PT, R0, 0x61, P0 ;  /* 0x000000610000780c */ /* 0x000fe200007c4270 */
[-C--:B------:R-:W-:Y:S01]  /*155f0*/  FMUL R73, R73, R2.reuse ;  /* 0x0000000249497220 */ /* 0x080fe20000400000 */
[----:B0-----:R-:W-:Y:S01]  /*15600*/  @P2 IMAD.MOV.U32 R6, RZ, RZ, R8 ;  /* 0x000000ffff062224 */ /* 0x001fe200078e0008 */
[----:B------:R-:W-:Y:S01]  /*15610*/  @P2 MOV R7, R9 ;  /* 0x0000000900072202 */ /* 0x000fe20000000f00 */
[-C--:B------:R-:W-:Y:S01]  /*15620*/  FMUL R13, R72, R2.reuse ;  /* 0x00000002480d7220 */ /* 0x080fe20000400000 */
[----:B------:R-:W-:-:S03]  /*15630*/  FMUL R3, R74, R2 ;  /* 0x000000024a037220 */ /* 0x000fc60000400000 */
        /* <DEDUP_REMOVED lines=15> */
[-C--:B------:R-:W-:Y:S01]  /*15730*/  FMUL R11, R76, R2.reuse ;  /* 0x000000024c0b7220 */ /* 0x080fe20000400000 */
[----:B------:R-:W-:Y:S01]  /*15740*/  FMUL R13, R78, R2 ;  /* 0x000000024e0d7220 */ /* 0x000fe20000400000 */
        /* <DEDUP_REMOVED lines=16> */
[----:B------:R-:W-:Y:S01]  /*15850*/  ISETP.GT.AND P6, PT, R0, 0x79, P1 ;  /* 0x000000790000780c */ /* 0x000fe20000fc4270 */
[----:B------:R-:W-:Y:S02]  /*15860*/  FMUL R83, R83, R2 ;  /* 0x0000000253537220 */ /* 0x000fe40000400000 */
[----:B------:R-:W-:Y:S04]  /*15870*/  @P4 STG.E desc[UR36][R4.64+0x1c0], R3 ;  /* 0x0001c00304004986 */ /* 0x000fe8000c101924 */
[----:B------:R-:W-:Y:S01]  /*15880*/  @P2 STG.E desc[UR36][R4.64+0x1c4], R81 ;  /* 0x0001c45104002986 */ /* 0x000fe2000c101924 */
[----:B0-----:R-:W-:Y:S01]  /*15890*/  @P5 IMAD.MOV.U32 R6, RZ, RZ, R8 ;  /* 0x000000ffff065224 */ /* 0x001fe200078e0008 */
[----:B------:R-:W-:-:S02]  /*158a0*/  @P5 MOV R7, R9 ;  /* 0x0000000900075202 */ /* 0x000fc40000000f00 */
        /* <DEDUP_REMOVED lines=31> */
[----:B------:R-:W-:-:S05]  /*15aa0*/  @P6 MOV R7, R9 ;  /* 0x0000000900076202 */ /* 0x000fca0000000f00 */
        /* <DEDUP_REMOVED lines=76> */
[----:B------:R1:W-:Y:S01]  /*15f70*/  @P4 STG.E desc[UR36][R4.64+0x2a0], R3 ;  /* 0x0002a00304004986 */ /* 0x0003e2000c101924 */
[----:B------:R-:W-:-:S03]  /*15f80*/  ISETP.GT.AND P4, PT, R0, 0xb0, P1 ;  /* 0x000000b00000780c */ /* 0x000fc60000f84270 */
[----:B------:R-:W-:Y:S01]  /*15f90*/  @P2 STG.E desc[UR36][R4.64+0x2a4], R109 ;  /* 0x0002a46d04002986 */ /* 0x000fe2000c101924 */
[----:B0-----:R-:W-:Y:S01]  /*15fa0*/  @P5 IMAD.MOV.U32 R6, RZ, RZ, R8 ;  /* 0x000000ffff065224 */ /* 0x001fe200078e0008 */
[----:B------:R-:W-:Y:S02]  /*15fb0*/  @P5 MOV R7, R9 ;  /* 0x0000000900075202 */ /* 0x000fe40000000f00 */
[----:B------:R-:W-:-:S03]  /*15fc0*/  ISETP.GT.AND P2, PT, R0, 0xb0, P0 ;  /* 0x000000b00000780c */ /* 0x000fc60000744270 */
[----:B------:R0:W-:Y:S01]  /*15fd0*/  @P5 STG.E desc[UR36][R6.64+0x2a0], R13 ;  /* 0x0002a00d06005986 */ /* 0x0001e2000c101924 */
[-C--:B------:R-:W-:Y:S01]  /*15fe0*/  FMUL R113, R113, R2.reuse ;  /* 0x0000000271717220 */ /* 0x080fe20000400000 */
[----:B-1----:R-:W-:Y:S01]  /*15ff0*/  FMUL R3, R112, R2 ;  /* 0x0000000270037220 */ /* 0x002fe20000400000 */
        /* <DEDUP_REMOVED lines=38> */
[----:B------:R-:W-:Y:S01]  /*16260*/  FMUL R13, R122, R2 ;  /* 0x000000027a0d7220 */ /* 0x000fe20000400000 */
[C---:B------:R-:W-:Y:S01]  /*16270*/  ISETP.GT.AND P6, PT, R0.reuse, 0xc9, P1 ;  /* 0x000000c90000780c */ /* 0x040fe20000fc4270 */
[----:B------:R1:W-:Y:S01]  /*16280*/  @P3 STG.E desc[UR36][R4.64+0x300], R11 ;  /* 0x0003000b04003986 */ /* 0x0003e2000c101924 */
[----:B------:R-:W-:Y:S02]  /*16290*/  ISETP.GT.AND P3, PT, R0, 0xc8, P1 ;  /* 0x000000c80000780c */ /* 0x000fe40000f64270 */
[----:B0-----:R-:W-:Y:S01]  /*162a0*/  @P5 MOV R6, R8 ;  /* 0x0000000800065202 */ /* 0x001fe20000000f00 */
[----:B------:R-:W-:-:S02]  /*162b0*/  @P5 IMAD.MOV.U32 R7, RZ, RZ, R9 ;  /* 0x000000ffff075224 */ /* 0x000fc400078e0009 */
[----:B------:R-:W-:-:S03]  /*162c0*/  FMUL R123, R123, R2 ;  /* 0x000000027b7b7220 */ /* 0x000fc60000400000 */
[----:B------:R0:W-:Y:S01]  /*162d0*/  @P5 STG.E desc[UR36][R6.64+0x300], R13 ;  /* 0x0003000d06005986 */ /* 0x0001e2000c101924 */
[-C--:B------:R-:W-:Y:S01]  /*162e0*/  FMUL R3, R124, R2.reuse ;  /* 0x000000027c037220 */ /* 0x080fe20000400000 */
[-C--:B------:R-:W-:Y:S01]  /*162f0*/  FMUL R125, R125, R2.reuse ;  /* 0x000000027d7d7220 */ /* 0x080fe20000400000 */
[----:B-1----:R-:W-:Y:S01]  /*16300*/  FMUL R11, R126, R2 ;  /* 0x000000027e0b7220 */ /* 0x002fe20000400000 */
[----:B0-----:R-:W-:Y:S02]  /*16310*/  @P2 MOV R6, R8 ;  /* 0x0000000800062202 */ /* 0x001fe40000000f00 */
        /* <DEDUP_REMOVED lines=11> */
[----:B------:R-:W-:Y:S01]  /*163d0*/  FMUL R127, R127, R2 ;  /* 0x000000027f7f7220 */ /* 0x000fe20000400000 */
[----:B------:R-:W-:Y:S02]  /*163e0*/  ISETP.GT.AND P6, PT, R0, 0xd1, P0 ;  /* 0x000000d10000780c */ /* 0x000fe400007c4270 */
[----:B0-----:R-:W-:Y:S01]  /*163f0*/  @P2 MOV R6, R8 ;  /* 0x0000000800062202 */ /* 0x001fe20000000f00 */
[----:B------:R-:W-:-:S02]  /*16400*/  @P2 IMAD.MOV.U32 R7, RZ, RZ, R9 ;  /* 0x000000ffff072224 */ /* 0x000fc400078e0009 */
[-C--:B------:R-:W-:Y:S01]  /*16410*/  FMUL R13, R128, R2.reuse ;  /* 0x00000002800d7220 */ /* 0x080fe20000400000 */
[-C--:B------:R-:W-:Y:S01]  /*16420*/  FMUL R129, R129, R2.reuse ;  /* 0x0000000281817220 */ /* 0x080fe20000400000 */
[-C--:B------:R-:W-:Y:S01]  /*16430*/  FMUL R3, R130, R2.reuse ;  /* 0x0000000282037220 */ /* 0x080fe20000400000 */
[----:B------:R0:W-:Y:S01]  /*16440*/  @P2 STG.E desc[UR36][R6.64+0x324], R127 ;  /* 0x0003247f06002986 */ /* 0x0001e2000c101924 */
[----:B------:R-:W-:-:S03]  /*16450*/  FMUL R131, R131, R2 ;  /* 0x0000000283837220 */ /* 0x000fc60000400000 */
[----:B------:R-:W-:Y:S01]  /*16460*/  @P3 STG.E desc[UR36][R4.64+0x340], R13 ;  /* 0x0003400d04003986 */ /* 0x000fe2000c101924 */
[----:B------:R-:W-:-:S03]  /*16470*/  ISETP.GT.AND P3, PT, R0, 0xd8, P0 ;  /* 0x000000d80000780c */ /* 0x000fc60000764270 */
[----:B------:R-:W-:Y:S01]  /*16480*/  @P5 STG.E desc[UR36][R4.64+0x344], R129 ;  /* 0x0003448104005986 */ /* 0x000fe2000c101924 */
[----:B0-----:R-:W-:Y:S02]  /*16490*/  @P4 MOV R6, R8 ;  /* 0x0000000800064202 */ /* 0x001fe40000000f00 */
        /* <DEDUP_REMOVED lines=10> */
[----:B------:R-:W-:Y:S01]  /*16540*/  ISETP.GT.AND P4, PT, R0, 0xe0, P1 ;  /* 0x000000e00000780c */ /* 0x000fe20000f84270 */
[----:B------:R-:W-:Y:S01]  /*16550*/  FMUL R13, R134, R2 ;  /* 0x00000002860d7220 */ /* 0x000fe20000400000 */
[----:B------:R-:W-:Y:S01]  /*16560*/  @P5 STG.E desc[UR36][R4.64+0x364], R133 ;  /* 0x0003648504005986 */ /* 0x000fe2000c101924 */
[----:B------:R-:W-:-:S03]  /*16570*/  ISETP.GT.AND P5, PT, R0, 0xe0, P0 ;  /* 0x000000e00000780c */ /* 0x000fc600007a4270 */
[----:B------:R1:W-:Y:S01]  /*16580*/  @P2 STG.E desc[UR36][R4.64+0x360], R11 ;  /* 0x0003600b04002986 */ /* 0x0003e2000c101924 */
[----:B0-----:R-:W-:Y:S01]  /*16590*/  @P3 MOV R6, R8 ;  /* 0x0000000800063202 */ /* 0x001fe20000000f00 */
[----:B------:R-:W-:Y:S01]  /*165a0*/  @P3 IMAD.MOV.U32 R7, RZ, RZ, R9 ;  /* 0x000000ffff073224 */ /* 0x000fe200078e0009 */
[----:B------:R-:W-:Y:S01]  /*165b0*/  ISETP.GT.AND P2, PT, R0, 0xe1, P1 ;  /* 0x000000e10000780c */ /* 0x000fe20000f44270 */
[-C--:B------:R-:W-:Y:S01]  /*165c0*/  FMUL R135, R135, R2.reuse ;  /* 0x0000000287877220 */ /* 0x080fe20000400000 */
[-C--:B------:R-:W-:Y:S02]  /*165d0*/  FMUL R3, R136, R2.reuse ;  /* 0x0000000288037220 */ /* 0x080fe40000400000 */
[----:B------:R0:W-:Y:S01]  /*165e0*/  @P3 STG.E desc[UR36][R6.64+0x360], R13 ;  /* 0x0003600d06003986 */ /* 0x0001e2000c101924 */
[----:B------:R-:W-:Y:S01]  /*165f0*/  ISETP.GT.AND P3, PT, R0, 0xe1, P0 ;  /* 0x000000e10000780c */ /* 0x000fe20000764270 */
[-C--:B------:R-:W-:Y:S01]  /*16600*/  FMUL R137, R137, R2.reuse ;  /* 0x0000000289897220 */ /* 0x080fe20000400000 */
[----:B-1----:R-:W-:Y:S01]  /*16610*/  FMUL R11, R138, R2 ;  /* 0x000000028a0b7220 */ /* 0x002fe20000400000 */
[----:B0-----:R-:W-:-:S02]  /*16620*/  @P6 MOV R6, R8 ;  /* 0x0000000800066202 */ /* 0x001fc40000000f00 */
[----:B------:R-:W-:-:S05]  /*16630*/  @P6 MOV R7, R9 ;  /* 0x0000000900076202 */ /* 0x000fca0000000f00 */
[----:B------:R0:W-:Y:S04]  /*16640*/  @P6 STG.E desc[UR36][R6.64+0x364], R135 ;  /* 0x0003648706006986 */ /* 0x0001e8000c101924 */
[----:B------:R1:W-:Y:S01]  /*16650*/  @P4 STG.E desc[UR36][R4.64+0x380], R3 ;  /* 0x0003800304004986 */ /* 0x0003e2000c101924 */
[C---:B------:R-:W-:Y:S02]  /*16660*/  ISETP.GT.AND P4, PT, R0.reuse, 0xe8, P0 ;  /* 0x000000e80000780c */ /* 0x040fe40000784270 */
[C---:B------:R-:W-:Y:S01]  /*16670*/  ISETP.GT.AND P6, PT, R0.reuse, 0xe9, P1 ;  /* 0x000000e90000780c */ /* 0x040fe20000fc4270 */
[----:B------:R-:W-:Y:S01]  /*16680*/  @P2 STG.E desc[UR36][R4.64+0x384], R137 ;  /* 0x0003848904002986 */ /* 0x000fe2000c101924 */
[----:B------:R-:W-:Y:S01]  /*16690*/  ISETP.GT.AND P2, PT, R0, 0xe8, P1 ;  /* 0x000000e80000780c */ /* 0x000fe20000f44270 */
[----:B0-----:R-:W-:Y:S01]  /*166a0*/  @P5 IMAD.MOV.U32 R6, RZ, RZ, R8 ;  /* 0x000000ffff065224 */ /* 0x001fe200078e0008 */
[----:B------:R-:W-:Y:S01]  /*166b0*/  @P5 MOV R7, R9 ;  /* 0x0000000900075202 */ /* 0x000fe20000000f00 */
[----:B------:R-:W-:-:S04]  /*166c0*/  FMUL R139, R139, R2 ;  /* 0x000000028b8b7220 */ /* 0x000fc80000400000 */
[----:B------:R0:W-:Y:S01]  /*166d0*/  @P5 STG.E desc[UR36][R6.64+0x380], R11 ;  /* 0x0003800b06005986 */ /* 0x0001e2000c101924 */
[----:B------:R-:W-:Y:S01]  /*166e0*/  ISETP.GT.AND P5, PT, R0, 0xe9, P0 ;  /* 0x000000e90000780c */ /* 0x000fe200007a4270 */
[-C--:B-1----:R-:W-:Y:S01]  /*166f0*/  FMUL R3, R140, R2.reuse ;  /* 0x000000028c037220 */ /* 0x082fe20000400000 */
[-C--:B------:R-:W-:Y:S01]  /*16700*/  FMUL R141, R141, R2.reuse ;  /* 0x000000028d8d7220 */ /* 0x080fe20000400000 */
[----:B------:R-:W-:Y:S01]  /*16710*/  FMUL R13, R142, R2 ;  /* 0x000000028e0d7220 */ /* 0x000fe20000400000 */
[----:B0-----:R-:W-:Y:S01]  /*16720*/  @P3 MOV R6, R8 ;  /* 0x0000000800063202 */ /* 0x001fe20000000f00 */
[----:B------:R-:W-:-:S05]  /*16730*/  @P3 IMAD.MOV.U32 R7, RZ, RZ, R9 ;  /* 0x000000ffff073224 */ /* 0x000fca00078e0009 */
[----:B------:R0:W-:Y:S01]  /*16740*/  @P3 STG.E desc[UR36][R6.64+0x384], R139 ;  /* 0x0003848b06003986 */ /* 0x0001e2000c101924 */
[----:B------:R-:W-:-:S03]  /*16750*/  ISETP.GT.AND P3, PT, R0, 0xf0, P1 ;  /* 0x000000f00000780c */ /* 0x000fc60000f64270 */
[----:B------:R-:W-:Y:S04]  /*16760*/  @P2 STG.E desc[UR36][R4.64+0x3a0], R3 ;  /* 0x0003a00304002986 */ /* 0x000fe8000c101924 */
[----:B------:R-:W-:Y:S01]  /*16770*/  @P6 STG.E desc[UR36][R4.64+0x3a4], R141 ;  /* 0x0003a48d04006986 */ /* 0x000fe2000c101924 */
[----:B0-----:R-:W-:Y:S02]  /*16780*/  @P4 MOV R6, R8 ;  /* 0x0000000800064202 */ /* 0x001fe40000000f00 */
[----:B------:R-:W-:-:S05]  /*16790*/  @P4 MOV R7, R9 ;  /* 0x0000000900074202 */ /* 0x000fca0000000f00 */
[----:B------:R0:W-:Y:S01]  /*167a0*/  @P4 STG.E desc[UR36][R6.64+0x3a0], R13 ;  /* 0x0003a00d06004986 */ /* 0x0001e2000c101924 */
[C---:B------:R-:W-:Y:S01]  /*167b0*/  ISETP.GT.AND P4, PT, R0.reuse, 0xf0, P0 ;  /* 0x000000f00000780c */ /* 0x040fe20000784270 */
[-C--:B------:R-:W-:Y:S01]  /*167c0*/  FMUL R143, R143, R2.reuse ;  /* 0x000000028f8f7220 */ /* 0x080fe20000400000 */
[----:B------:R-:W-:Y:S01]  /*167d0*/  ISETP.GT.AND P2, PT, R0, 0xf1, P1 ;  /* 0x000000f10000780c */ /* 0x000fe20000f44270 */
[-C--:B------:R-:W-:Y:S01]  /*167e0*/  FMUL R11, R144, R2.reuse ;  /* 0x00000002900b7220 */ /* 0x080fe20000400000 */
[----:B------:R-:W-:Y:S01]  /*167f0*/  ISETP.GT.AND P6, PT, R0, 0xf1, P0 ;  /* 0x000000f10000780c */ /* 0x000fe200007c4270 */
[----:B0-----:R-:W-:Y:S01]  /*16800*/  @P5 IMAD.MOV.U32 R6, RZ, RZ, R8 ;  /* 0x000000ffff065224 */ /* 0x001fe200078e0008 */
[----:B------:R-:W-:Y:S01]  /*16810*/  @P5 MOV R7, R9 ;  /* 0x0000000900075202 */ /* 0x000fe20000000f00 */
[----:B------:R-:W-:-:S04]  /*16820*/  FMUL R145, R145, R2 ;  /* 0x0000000291917220 */ /* 0x000fc80000400000 */
[----:B------:R0:W-:Y:S01]  /*16830*/  @P5 STG.E desc[UR36][R6.64+0x3a4], R143 ;  /* 0x0003a48f06005986 */ /* 0x0001e2000c101924 */
[----:B------:R-:W-:-:S03]  /*16840*/  ISETP.GT.AND P5, PT, R0, 0xf8, P0 ;  /* 0x000000f80000780c */ /* 0x000fc600007a4270 */
[----:B------:R1:W-:Y:S01]  /*16850*/  @P3 STG.E desc[UR36][R4.64+0x3c0], R11 ;  /* 0x0003c00b04003986 */ /* 0x0003e2000c101924 */
[----:B------:R-:W-:Y:S01]  /*16860*/  ISETP.GT.AND P3, PT, R0, 0xf8, P1 ;  /* 0x000000f80000780c */ /* 0x000fe20000f64270 */
[----:B------:R-:W-:Y:S01]  /*16870*/  FMUL R3, R146, R2 ;  /* 0x0000000292037220 */ /* 0x000fe20000400000 */
[C---:B------:R-:W-:Y:S01]  /*16880*/  ISETP.GT.AND P1, PT, R0.reuse, 0xf9, P1 ;  /* 0x000000f90000780c */ /* 0x040fe20000f24270 */
[----:B------:R-:W-:Y:S01]  /*16890*/  @P2 STG.E desc[UR36][R4.64+0x3c4], R145 ;  /* 0x0003c49104002986 */ /* 0x000fe2000c101924 */
[----:B0-----:R-:W-:Y:S01]  /*168a0*/  @P4 MOV R6, R8 ;  /* 0x0000000800064202 */ /* 0x001fe20000000f00 */
[----:B------:R-:W-:Y:S01]  /*168b0*/  @P4 IMAD.MOV.U32 R7, RZ, RZ, R9 ;  /* 0x000000ffff074224 */ /* 0x000fe200078e0009 */
[----:B------:R-:W-:Y:S01]  /*168c0*/  ISETP.GT.AND P0, PT, R0, 0xf9, P0 ;  /* 0x000000f90000780c */ /* 0x000fe20000704270 */
[-C--:B------:R-:W-:Y:S01]  /*168d0*/  FMUL R147, R147, R2.reuse ;  /* 0x0000000293937220 */ /* 0x080fe20000400000 */
[-C--:B------:R-:W-:Y:S02]  /*168e0*/  FMUL R13, R148, R2.reuse ;  /* 0x00000002940d7220 */ /* 0x080fe40000400000 */
[----:B------:R0:W-:Y:S01]  /*168f0*/  @P4 STG.E desc[UR36][R6.64+0x3c0], R3 ;  /* 0x0003c00306004986 */ /* 0x0001e2000c101924 */
[-C--:B------:R-:W-:Y:S01]  /*16900*/  FMUL R149, R149, R2.reuse ;  /* 0x0000000295957220 */ /* 0x080fe20000400000 */
[-C--:B-1----:R-:W-:Y:S01]  /*16910*/  FMUL R11, R150, R2.reuse ;  /* 0x00000002960b7220 */ /* 0x082fe20000400000 */
[----:B------:R-:W-:Y:S01]  /*16920*/  FMUL R151, R151, R2 ;  /* 0x0000000297977220 */ /* 0x000fe20000400000 */
[----:B0-----:R-:W-:-:S02]  /*16930*/  @P6 MOV R6, R8 ;  /* 0x0000000800066202 */ /* 0x001fc40000000f00 */
[----:B------:R-:W-:-:S05]  /*16940*/  @P6 MOV R7, R9 ;  /* 0x0000000900076202 */ /* 0x000fca0000000f00 */
[----:B------:R-:W-:Y:S04]  /*16950*/  @P6 STG.E desc[UR36][R6.64+0x3c4], R147 ;  /* 0x0003c49306006986 */ /* 0x000fe8000c101924 */
[----:B------:R-:W-:Y:S04]  /*16960*/  @P3 STG.E desc[UR36][R4.64+0x3e0], R13 ;  /* 0x0003e00d04003986 */ /* 0x000fe8000c101924 */
[----:B------:R0:W-:Y:S02]  /*16970*/  @P1 STG.E desc[UR36][R4.64+0x3e4], R149 ;  /* 0x0003e49504001986 */ /* 0x0001e4000c101924 */
[----:B0-----:R-:W-:Y:S01]  /*16980*/  @P5 IMAD.MOV.U32 R4, RZ, RZ, R8 ;  /* 0x000000ffff045224 */ /* 0x001fe200078e0008 */
[----:B------:R-:W-:-:S05]  /*16990*/  @P5 MOV R5, R9 ;  /* 0x0000000900055202 */ /* 0x000fca0000000f00 */
[----:B------:R0:W-:Y:S04]  /*169a0*/  @P5 STG.E desc[UR36][R4.64+0x3e0], R11 ;  /* 0x0003e00b04005986 */ /* 0x0001e8000c101924 */
[----:B------:R0:W-:Y:S02]  /*169b0*/  @P0 STG.E desc[UR36][R8.64+0x3e4], R151 ;  /* 0x0003e49708000986 */ /* 0x0001e4000c101924 */
.L_x_542:
[----:B------:R-:W-:Y:S05]  /*169c0*/  BSYNC B0 ;  /* 0x0000000000007941 */ /* 0x000fea0003800000 */
.L_x_34:
[----:B0-----:R-:W5:Y:S04]  /*169d0*/  LDL.LU R5, [R1+0x200] ;  /* 0x0002000001057983 */ /* 0x001f680000300800 */
[----:B------:R-:W5:Y:S01]  /*169e0*/  LDL.LU R4, [R1+0x204] ;  /* 0x0002040001047983 */ /* 0x000f620000300800 */
[----:B------:R-:W-:Y:S01]  /*169f0*/  ULDC UR4, c[0x0][0xc] ;  /* 0x0000030000047ab9 */ /* 0x000fe20000000800 */
[----:B------:R-:W-:Y:S01]  /*16a00*/  ULDC UR5, c[0x0][0x10] ;  /* 0x0000040000057ab9 */ /* 0x000fe20000000800 */
[----:B------:R-:W5:Y:S01]  /*16a10*/  LDC R3, c[0x0][0x14] ;  /* 0x00000500ff037b82 */ /* 0x000f620000000800 */
[----:B------:R-:W-:Y:S01]  /*16a20*/  UIMAD.WIDE.U32 UR4, UR4, UR5, URZ ;  /* 0x00000005040472a5 */ /* 0x000fe2000f8e003f */
[----:B------:R-:W-:Y:S01]  /*16a30*/  PRMT R0, RZ, 0x7610, R0 ;  /* 0x00007610ff007816 */ /* 0x000fe20000000000 */
[----:B------:R-:W-:Y:S01]  /*16a40*/  UMOV UR42, 0xffffffff ;  /* 0xffffffff002a7882 */ /* 0x000fe20000000000 */
[----:B------:R-:W-:-:S03]  /*16a50*/  UMOV UR43, 0xffffffff ;  /* 0xffffffff002b7882 */ /* 0x000fc60000000000 */
[----:B-----5:R-:W-:-:S04]  /*16a60*/  IMAD.WIDE.U32 R4, R3, UR4, R4 ;  /* 0x0000000403047c25 */ /* 0x020fc8000f8e0004 */
[----:B------:R-:W-:Y:S01]  /*16a70*/  IMAD R3, R3, UR5, RZ ;  /* 0x0000000503037c24 */ /* 0x000fe2000f8e02ff */
[----:B------:R-:W-:Y:S01]  /*16a80*/  ULDC.64 UR4, c[0x0][0x650] ;  /* 0x0001940000047ab9 */ /* 0x000fe20000000a00 */
[----:B------:R-:W-:Y:S01]  /*16a90*/  IMAD.MOV.U32 R7, RZ, RZ, R4 ;  /* 0x000000ffff077224 */ /* 0x000fe200078e0004 */
[----:B------:R-:W-:Y:S02]  /*16aa0*/  ISETP.GE.U32.AND P0, PT, R4, UR4, PT ;  /* 0x0000000404007c0c */ /* 0x000fe4000bf06070 */
[----:B------:R-:W-:-:S04]  /*16ab0*/  IADD3 R6, R5, R3, RZ ;  /* 0x0000000305067210 */ /* 0x000fc80007ffe0ff */
[----:B------:R-:W-:Y:S01]  /*16ac0*/  ISETP.GE.U32.AND.EX P0, PT, R6, UR5, PT, P0 ;  /* 0x0000000506007c0c */ /* 0x000fe2000bf06100 */
[----:B------:R0:W-:Y:S04]  /*16ad0*/  STL [R1+0x200], R6 ;  /* 0x0002000601007387 */ /* 0x0001e80000100800 */
[----:B------:R0:W-:Y:S08]  /*16ae0*/  STL [R1+0x204], R7 ;  /* 0x0002040701007387 */ /* 0x0001f00000100800 */
[----:B------:R-:W-:Y:S05]  /*16af0*/  @P0 BRA `(.L_x_543) ;  /* 0x0000000400880947 */ /* 0x000fea0003800000 */
[----:B------:R-:W5:Y:S01]  /*16b00*/  S2UR UR6, SR_CTAID.X ;  /* 0x00000000000679c3 */ /* 0x000f620000002500 */
[----:B------:R-:W-:Y:S01]  /*16b10*/  ULDC.64 UR12, c[0x0][0x628] ;  /* 0x00018a00000c7ab9 */ /* 0x000fe20000000a00 */
[----:B------:R-:W-:Y:S01]  /*16b20*/  ULDC UR4, c[0x0][0x150] ;  /* 0x0000540000047ab9 */ /* 0x000fe20000000800 */
[----:B------:R-:W-:Y:S01]  /*16b30*/  ISETP.NE.U32.AND P0, PT, RZ, UR12, PT ;  /* 0x0000000cff007c0c */ /* 0x000fe2000bf05070 */
[----:B------:R-:W-:Y:S01]  /*16b40*/  ULDC UR15, c[0x0][0x630] ;  /* 0x00018c00000f7ab9 */ /* 0x000fe20000000800 */
[C---:B------:R-:W-:Y:S01]  /*16b50*/  R2UR UR16, R7.reuse ;  /* 0x00000000071072ca */ /* 0x040fe200000e0000 */
[----:B------:R-:W-:Y:S01]  /*16b60*/  ULDC UR19, c[0x0][0x154] ;  /* 0x0000550000137ab9 */ /* 0x000fe20000000800 */
[----:B------:R-:W-:Y:S01]  /*16b70*/  ISETP.NE.AND.EX P0, PT, RZ, UR13, PT, P0 ;  /* 0x0000000dff007c0c */ /* 0x000fe2000bf05300 */
[----:B------:R-:W0:Y:S01]  /*16b80*/  S2UR UR18, SR_CTAID.Y ;  /* 0x00000000001279c3 */ /* 0x000e220000002600 */
[----:B------:R-:W-:Y:S02]  /*16b90*/  R2UR UR17, R6 ;  /* 0x00000000061172ca */ /* 0x000fe400000e0000 */
[----:B------:R-:W-:-:S02]  /*16ba0*/  R2UR UR10, R7 ;  /* 0x00000000070a72ca */ /* 0x000fc400000e0000 */
[----:B------:R-:W-:Y:S02]  /*16bb0*/  R2UR UR11, R6 ;  /* 0x00000000060b72ca */ /* 0x000fe400000e0000 */
[----:B-----5:R-:W-:-:S05]  /*16bc0*/  I2FP.F32.U32 R0, UR6 ;  /* 0x0000000600007c45 */ /* 0x020fca0008201000 */
[----:B------:R-:W-:-:S04]  /*16bd0*/  FMUL R0, R0, UR4 ;  /* 0x0000000400007c20 */ /* 0x000fc80008400000 */
[----:B------:R0:W0:Y:S01]  /*16be0*/  F2I.U32.TRUNC.NTZ R3, R0 ;  /* 0x0000000000037305 */ /* 0x000022000020f000 */
        /* <DEDUP_REMOVED lines=13> */
.L_x_544:
[----:B------:R-:W-:Y:S01]  /*16cc0*/  USHF.R.U64 UR43, UR10, UR15, UR11 ;  /* 0x0000000f0a2b7299 */ /* 0x000fe2000800120b */
[----:B0-----:R-:W-:Y:S01]  /*16cd0*/  I2FP.F32.U32 R0, UR18 ;  /* 0x0000001200007c45 */ /* 0x001fe20008201000 */
[----:B------:R-:W-:Y:S02]  /*16ce0*/  USHF.R.U32.HI UR4, URZ, UR15, UR11 ;  /* 0x0000000f3f047299 */ /* 0x000fe4000801160b */
[----:B------:R-:W-:Y:S02]  /*16cf0*/  UIADD3 UR10, UP0, URZ, -UR43, URZ ;  /* 0x8000002b3f0a7290 */ /* 0x000fe4000ff1e03f */
[----:B------:R-:W-:Y:S01]  /*16d00*/  FMUL R0, R0, UR19 ;  /* 0x0000001300007c20 */ /* 0x000fe20008400000 */
[----:B------:R-:W-:Y:S01]  /*16d10*/  ULDC.64 UR12, c[0x0][0x620] ;  /* 0x00018800000c7ab9 */ /* 0x000fe20000000a00 */
[----:B------:R-:W-:Y:S01]  /*16d20*/  UIADD3.X UR4, URZ, ~UR4, URZ, UP0, !UPT ;  /* 0x800000043f047290 */ /* 0x000fe200087fe43f */
[----:B------:R-:W-:Y:S01]  /*16d30*/  UMOV UR8, UR16 ;  /* 0x0000001000087c82 */ /* 0x000fe20008000000 */
[----:B------:R-:W-:-:S02]  /*16d40*/  UMOV UR9, UR17 ;  /* 0x0000001100097c82 */ /* 0x000fc40008000000 */
[----:B------:R-:W-:Y:S01]  /*16d50*/  UIMAD UR4, UR4, UR12, URZ ;  /* 0x0000000c040472a4 */ /* 0x000fe2000f8e023f */
[----:B------:R-:W0:Y:S01]  /*16d60*/  F2I.U32.TRUNC.NTZ R0, R0 ;  /* 0x0000000000007305 */ /* 0x000e22000020f000 */
[----:B------:R-:W-:Y:S01]  /*16d70*/  UIMAD.WIDE.U32 UR8, UR10, UR12, UR8 ;  /* 0x0000000c0a0872a5 */ /* 0x000fe2000f8e0008 */
[----:B------:R-:W-:Y:S01]  /*16d80*/  R2UR UR12, R3 ;  /* 0x00000000030c72ca */ /* 0x000fe200000e0000 */
[----:B------:R-:W-:Y:S01]  /*16d90*/  UIMAD UR10, UR10, UR13, UR4 ;  /* 0x0000000d0a0a72a4 */ /* 0x000fe2000f8e0204 */
[----:B------:R-:W-:Y:S01]  /*16da0*/  ULDC UR11, c[0x0][0x618] ;  /* 0x00018600000b7ab9 */ /* 0x000fe20000000800 */
[----:B------:R-:W-:Y:S02]  /*16db0*/  ULDC UR21, c[0x0][0x658] ;  /* 0x0001960000157ab9 */ /* 0x000fe40000000800 */
[----:B------:R-:W-:Y:S01]  /*16dc0*/  UIADD3 UR9, UR9, UR10, URZ ;  /* 0x0000000a09097290 */ /* 0x000fe2000fffe03f */
[----:B------:R-:W-:Y:S01]  /*16dd0*/  UMOV UR15, 0xffffffff ;  /* 0xffffffff000f7882 */ /* 0x000fe20000000000 */
[----:B------:R-:W-:Y:S01]  /*16de0*/  ULDC.64 UR4, c[0x0][0x640] ;  /* 0x0001900000047ab9 */ /* 0x000fe20000000a00 */
[----:B------:R-:W-:Y:S01]  /*16df0*/  USHF.L.U32 UR15, UR15, UR21, URZ ;  /* 0x000000150f0f7299 */ /* 0x000fe2000800063f */
[----:B------:R-:W-:Y:S01]  /*16e00*/  ISETP.NE.U32.AND P0, PT, RZ, UR4, PT ;  /* 0x00000004ff007c0c */ /* 0x000fe2000bf05070 */
[----:B------:R-:W-:-:S02]  /*16e10*/  USHF.R.U64 UR16, UR8, UR11, UR9 ;  /* 0x0000000b08107299 */ /* 0x000fc40008001209 */
[----:B------:R-:W-:Y:S01]  /*16e20*/  USHF.R.U32.HI UR8, URZ, UR11, UR9 ;  /* 0x0000000b3f087299 */ /* 0x000fe20008011609 */
[----:B0-----:R-:W-:Y:S01]  /*16e30*/  R2UR UR14, R0 ;  /* 0x00000000000e72ca */ /* 0x001fe200000e0000 */
[----:B------:R-:W-:Y:S01]  /*16e40*/  ULDC UR17, c[0x0][0x608] ;  /* 0x0001820000117ab9 */ /* 0x000fe20000000800 */
[----:B------:R-:W-:Y:S01]  /*16e50*/  ULOP3.LUT UR41, URZ, UR15, URZ, 0x33, !UPT ;  /* 0x0000000f3f297292 */ /* 0x000fe2000f8e333f */
[----:B------:R-:W-:Y:S01]  /*16e60*/  ISETP.NE.AND.EX P0, PT, RZ, UR5, PT, P0 ;  /* 0x00000005ff007c0c */ /* 0x000fe2000bf05300 */
[----:B------:R-:W-:Y:S02]  /*16e70*/  USHF.R.U64 UR15, UR16, UR17, UR8 ;  /* 0x00000011100f7299 */ /* 0x000fe40008001208 */
[----:B------:R-:W-:Y:S02]  /*16e80*/  USHF.R.U32.HI UR8, URZ, UR17, UR8 ;  /* 0x000000113f087299 */ /* 0x000fe40008011608 */
[----:B------:R-:W-:Y:S02]  /*16e90*/  UIADD3 UR12, -UR12, URZ, URZ ;  /* 0x0000003f0c0c7290 */ /* 0x000fe4000fffe13f */
[----:B------:R-:W-:Y:S01]  /*16ea0*/  USHF.R.U64 UR17, UR15, UR21, UR8 ;  /* 0x000000150f117299 */ /* 0x000fe20008001208 */
[----:B------:R-:W-:Y:S01]  /*16eb0*/  UMOV UR19, 0x1 ;  /* 0x0000000100137882 */ /* 0x000fe20000000000 */
[----:B------:R-:W-:Y:S01]  /*16ec0*/  ULDC UR13, c[0x0][0x144] ;  /* 0x00005100000d7ab9 */ /* 0x000fe20000000800 */
[----:B------:R-:W-:Y:S01]  /*16ed0*/  ULDC UR7, c[0x0][0x600] ;  /* 0x0001800000077ab9 */ /* 0x000fe20000000800 */
[----:B------:R-:W-:-:S02]  /*16ee0*/  USHF.L.U32 UR24, UR19, UR21, URZ ;  /* 0x0000001513187299 */ /* 0x000fc4000800063f */
[----:B------:R-:W-:Y:S02]  /*16ef0*/  USHF.R.U32.HI UR8, URZ, UR21, UR8 ;  /* 0x000000153f087299 */ /* 0x000fe40008011608 */
[----:B------:R-:W-:Y:S02]  /*16f00*/  UIMAD UR21, UR13, UR12, UR6 ;  /* 0x0000000c0d1572a4 */ /* 0x000fe4000f8e0206 */
[----:B------:R-:W-:Y:S02]  /*16f10*/  UIADD3 UR20, UR7, -0x1, URZ ;  /* 0xffffffff07147890 */ /* 0x000fe4000fffe03f */
[----:B------:R-:W-:Y:S01]  /*16f20*/  UIADD3 UR19, -UR14, URZ, URZ ;  /* 0x0000003f0e137290 */ /* 0x000fe2000fffe13f */
[----:B------:R-:W-:Y:S01]  /*16f30*/  ULDC UR25, c[0x0][0x148] ;  /* 0x0000520000197ab9 */ /* 0x000fe20000000800 */
[----:B------:R-:W-:Y:S01]  /*16f40*/  ULDC UR22, c[0x0][0x648] ;  /* 0x0001920000167ab9 */ /* 0x000fe20000000800 */
[----:B------:R-:W-:Y:S01]  /*16f50*/  ULDC UR23, c[0x0][0x638] ;  /* 0x00018e0000177ab9 */ /* 0x000fe20000000800 */
        /* <DEDUP_REMOVED lines=14> */
.L_x_545:
[----:B------:R-:W-:Y:S01]  /*17040*/  UISETP.NE.AND UP0, UPT, UR45, URZ, UPT ;  /* 0x0000003f2d00728c */ /* 0x000fe2000bf05270 */
[----:B------:R-:W-:Y:S01]  /*17050*/  MOV R0, 0x1 ;  /* 0x0000000100007802 */ /* 0x000fe20000000f00 */
[----:B------:R-:W-:Y:S02]  /*17060*/  USHF.R.U64 UR4, UR6, UR22, UR8 ;  /* 0x0000001606047299 */ /* 0x000fe40008001208 */
[----:B------:R-:W-:Y:S02]  /*17070*/  ULOP3.LUT UR41, UR15, UR41, URZ, 0xc0, !UPT ;  /* 0x000000290f297292 */ /* 0x000fe4000f8ec03f */
[----:B------:R-:W-:Y:S02]  /*17080*/  UIADD3 UR5, -UR4, URZ, URZ ;  /* 0x0000003f04057290 */ /* 0x000fe4000fffe13f */
[----:B------:R-:W-:Y:S02]  /*17090*/  UIMAD UR41, UR24, UR4, UR41 ;  /* 0x00000004182972a4 */ /* 0x000fe4000f8e0229 */
[----:B------:R-:W-:-:S02]  /*170a0*/  ULOP3.LUT UR16, UR16, UR20, URZ, 0xc0, !UPT ;  /* 0x0000001410107292 */ /* 0x000fc4000f8ec03f */
[----:B------:R-:W-:Y:S02]  /*170b0*/  @UP0 UIMAD UR21, UR25, UR19, UR18 ;  /* 0x00000013191502a4 */ /* 0x000fe4000f8e0212 */
[----:B------:R-:W-:-:S03]  /*170c0*/  UIMAD UR4, UR5, UR23, UR17 ;  /* 0x00000017050472a4 */ /* 0x000fc6000f8e0211 */
[----:B------:R-:W-:Y:S01]  /*170d0*/  ULDC UR5, c[0x0][0x610] ;  /* 0x0001840000057ab9 */ /* 0x000fe20000000800 */
[----:B------:R-:W-:Y:S02]  /*170e0*/  UIMAD UR4, UR4, UR7, UR16 ;  /* 0x00000007040472a4 */ /* 0x000fe4000f8e0210 */
[----:B------:R-:W-:-:S04]  /*170f0*/  UIMAD UR41, UR41, UR5, UR21 ;  /* 0x00000005292972a4 */ /* 0x000fc8000f8e0215 */
[----:B------:R-:W-:Y:S02]  /*17100*/  USEL UR42, UR4, UR41, !UP0 ;  /* 0x00000029042a7287 */ /* 0x000fe4000c000000 */
[----:B------:R-:W-:-:S12]  /*17110*/  USEL UR41, UR41, UR4, !UP0 ;  /* 0x0000000429297287 */ /* 0x000fd8000c000000 */
.L_x_543:
[----:B------:R-:W-:-:S13]  /*17120*/  LOP3.LUT P0, RZ, R0, 0xff, RZ, 0xc0, !PT ;  /* 0x000000ff00ff7812 */ /* 0x000fda000780c0ff */
[----:B------:R-:W-:Y:S05]  /*17130*/  @P0 BRA `(.L_x_546) ;  /* 0xfffffea000940947 */ /* 0x000fea000383ffff */
[----:B------:R-:W-:Y:S05]  /*17140*/  EXIT ;  /* 0x000000000000794d */ /* 0x000fea0003800000 */
.L_x_7:
[----:B------:R-:W2:Y:S01]  /*17150*/  LDL R5, [R1+0x204] ;  /* 0x0002040001057983 */ /* 0x000ea20000100800 */
[----:B------:R-:W-:-:S03]  /*17160*/  ULDC.64 UR4, c[0x0][0x650] ;  /* 0x0001940000047ab9 */ /* 0x000fc60000000a00 */
[----:B------:R-:W3:Y:S01]  /*17170*/  LDL R4, [R1+0x200] ;  /* 0x0002000001047983 */ /* 0x000ee20000100800 */
[----:B------:R-:W-:Y:S01]  /*17180*/  PRMT R0, RZ, 0x7610, R0 ;  /* 0x00007610ff007816 */ /* 0x000fe20000000000 */
[----:B------:R-:W-:Y:S01]  /*17190*/  IMAD.MOV.U32 R3, RZ, RZ, -0x1 ;  /* 0xffffffffff037424 */ /* 0x000fe200078e00ff */
[----:B------:R-:W-:Y:S02]  /*171a0*/  MOV R2, 0xffffffff ;  /* 0xffffffff00027802 */ /* 0x000fe40000000f00 */
[----:B------:R-:W-:Y:S02]  /*171b0*/  MOV R10, 0xffffffff ;  /* 0xffffffff000a7802 */ /* 0x000fe40000000f00 */
[----:B--2---:R-:W-:-:S04]  /*171c0*/  ISETP.GE.U32.AND P0, PT, R5, UR4, PT ;  /* 0x0000000405007c0c */ /* 0x004fc8000bf06070 */
[----:B---3--:R-:W-:-:S13]  /*171d0*/  ISETP.GE.U32.AND.EX P0, PT, R4, UR5, PT, P0 ;  /* 0x0000000504007c0c */ /* 0x008fda000bf06100 */
        /* <DEDUP_REMOVED lines=21> */
.L_x_548:
[----:B------:R-:W-:Y:S01]  /*17330*/  USHF.R.U64 UR4, UR14, UR19, UR15 ;  /* 0x000000130e047299 */ /* 0x000fe2000800120f */
[----:B------:R-:W-:Y:S01]  /*17340*/  R2UR UR7, R4 ;  /* 0x00000000040772ca */ /* 0x000fe200000e0000 */
[----:B------:R-:W-:Y:S02]  /*17350*/  USHF.R.U32.HI UR5, URZ, UR19, UR15 ;  /* 0x000000133f057299 */ /* 0x000fe4000801160f */
[----:B------:R-:W-:Y:S01]  /*17360*/  UIADD3 UR13, UP0, URZ, -UR4, URZ ;  /* 0x800000043f0d7290 */ /* 0x000fe2000ff1e03f */
[----:B------:R-:W-:Y:S01]  /*17370*/  ULDC.64 UR14, c[0x0][0x620] ;  /* 0x00018800000e7ab9 */ /* 0x000fe20000000a00 */
[----:B------:R-:W-:Y:S02]  /*17380*/  UMOV UR6, UR20 ;  /* 0x0000001400067c82 */ /* 0x000fe40008000000 */
[----:B------:R-:W-:Y:S02]  /*17390*/  UIADD3.X UR5, URZ, ~UR5, URZ, UP0, !UPT ;  /* 0x800000053f057290 */ /* 0x000fe400087fe43f */
[----:B------:R-:W-:-:S02]  /*173a0*/  UISETP.NE.AND UP1, UPT, UR45, URZ, UPT ;  /* 0x0000003f2d00728c */ /* 0x000fc4000bf25270 */
[----:B------:R-:W-:Y:S02]  /*173b0*/  UIMAD UR5, UR5, UR14, URZ ;  /* 0x0000000e050572a4 */ /* 0x000fe4000f8e023f */
[----:B------:R-:W-:Y:S02]  /*173c0*/  UIMAD.WIDE.U32 UR6, UR13, UR14, UR6 ;  /* 0x0000000e0d0672a5 */ /* 0x000fe4000f8e0006 */
[----:B------:R-:W-:Y:S01]  /*173d0*/  UIMAD UR5, UR13, UR15, UR5 ;  /* 0x0000000f0d0572a4 */ /* 0x000fe2000f8e0205 */
[----:B------:R-:W-:Y:S02]  /*173e0*/  ULDC UR14, c[0x0][0x608] ;  /* 0x00018200000e7ab9 */ /* 0x000fe40000000800 */
[----:B------:R-:W-:Y:S01]  /*173f0*/  ULDC UR13, c[0x0][0x618] ;  /* 0x00018600000d7ab9 */ /* 0x000fe20000000800 */
[----:B------:R-:W-:Y:S01]  /*17400*/  UIADD3 UR5, UR7, UR5, URZ ;  /* 0x0000000507057290 */ /* 0x000fe2000fffe03f */
[----:B------:R-:W-:Y:S01]  /*17410*/  ULDC UR22, c[0x0][0x658] ;  /* 0x0001960000167ab9 */ /* 0x000fe20000000800 */
[----:B------:R-:W-:-:S02]  /*17420*/  @UP1 UIMAD UR8, UR11, UR12, UR10 ;  /* 0x0000000c0b0812a4 */ /* 0x000fc4000f8e020a */
[----:B------:R-:W-:Y:S02]  /*17430*/  USHF.R.U64 UR17, UR6, UR13, UR5 ;  /* 0x0000000d06117299 */ /* 0x000fe40008001205 */
[----:B------:R-:W-:Y:S01]  /*17440*/  USHF.R.U32.HI UR5, URZ, UR13, UR5 ;  /* 0x0000000d3f057299 */ /* 0x000fe20008011605 */
[----:B------:R-:W-:Y:S01]  /*17450*/  ULDC.64 UR6, c[0x0][0x640] ;  /* 0x0001900000067ab9 */ /* 0x000fe20000000a00 */
[----:B------:R-:W-:Y:S01]  /*17460*/  UMOV UR10, 0xffffffff ;  /* 0xffffffff000a7882 */ /* 0x000fe20000000000 */
[----:B------:R-:W-:Y:S01]  /*17470*/  ISETP.NE.U32.AND P0, PT, RZ, UR6, PT ;  /* 0x00000006ff007c0c */ /* 0x000fe2000bf05070 */
[----:B------:R-:W-:Y:S02]  /*17480*/  USHF.R.U64 UR18, UR17, UR14, UR5 ;  /* 0x0000000e11127299 */ /* 0x000fe40008001205 */
[----:B------:R-:W-:Y:S01]  /*17490*/  USHF.R.U32.HI UR5, URZ, UR14, UR5 ;  /* 0x0000000e3f057299 */ /* 0x000fe20008011605 */
[----:B------:R-:W-:Y:S01]  /*174a0*/  ISETP.NE.AND.EX P0, PT, RZ, UR7, PT, P0 ;  /* 0x00000007ff007c0c */ /* 0x000fe2000bf05300 */
[----:B------:R-:W-:-:S02]  /*174b0*/  USHF.L.U32 UR11, UR10, UR22, URZ ;  /* 0x000000160a0b7299 */ /* 0x000fc4000800063f */
[----:B------:R-:W-:Y:S01]  /*174c0*/  USHF.R.U64 UR19, UR18, UR22, UR5 ;  /* 0x0000001612137299 */ /* 0x000fe20008001205 */
[----:B------:R-:W-:Y:S01]  /*174d0*/  ULDC UR20, c[0x0][0x600] ;  /* 0x0001800000147ab9 */ /* 0x000fe20000000800 */
[----:B------:R-:W-:Y:S02]  /*174e0*/  USHF.R.U32.HI UR10, URZ, UR22, UR5 ;  /* 0x000000163f0a7299 */ /* 0x000fe40008011605 */
[----:B------:R-:W-:Y:S02]  /*174f0*/  UIADD3 UR21, UR20, -0x1, URZ ;  /* 0xffffffff14157890 */ /* 0x000fe4000fffe03f */
[----:B------:R-:W-:Y:S01]  /*17500*/  ULOP3.LUT UR26, URZ, UR11, URZ, 0x33, !UPT ;  /* 0x0000000b3f1a7292 */ /* 0x000fe2000f8e333f */
        /* <DEDUP_REMOVED lines=17> */
.L_x_549:
[----:B------:R-:W-:Y:S01]  /*17620*/  USHF.R.U64 UR6, UR5, UR23, UR10 ;  /* 0x0000001705067299 */ /* 0x000fe2000800120a */
[----:B------:R-:W-:Y:S01]  /*17630*/  MOV R0, 0x1 ;  /* 0x0000000100007802 */ /* 0x000fe20000000f00 */
[----:B------:R-:W-:Y:S01]  /*17640*/  USHF.L.U32 UR25, UR25, UR22, URZ ;  /* 0x0000001619197299 */ /* 0x000fe2000800063f */
[----:B------:R-:W-:Y:S01]  /*17650*/  IMAD.U32 R10, RZ, RZ, UR4 ;  /* 0x00000004ff0a7e24 */ /* 0x000fe2000f8e00ff */
[----:B------:R-:W-:Y:S02]  /*17660*/  ULOP3.LUT UR5, UR18, UR26, URZ, 0xc0, !UPT ;  /* 0x0000001a12057292 */ /* 0x000fe4000f8ec03f */
[----:B------:R-:W-:Y:S02]  /*17670*/  UIADD3 UR7, -UR6, URZ, URZ ;  /* 0x0000003f06077290 */ /* 0x000fe4000fffe13f */
[----:B------:R-:W-:Y:S02]  /*17680*/  UIMAD UR6, UR25, UR6, UR5 ;  /* 0x00000006190672a4 */ /* 0x000fe4000f8e0205 */
[----:B------:R-:W-:-:S02]  /*17690*/  ULOP3.LUT UR17, UR17, UR21, URZ, 0xc0, !UPT ;  /* 0x0000001511117292 */ /* 0x000fc4000f8ec03f */
[----:B------:R-:W-:Y:S02]  /*176a0*/  UIMAD UR5, UR7, UR24, UR19 ;  /* 0x00000018070572a4 */ /* 0x000fe4000f8e0213 */
[----:B------:R-:W-:Y:S01]  /*176b0*/  UISETP.NE.AND UP0, UPT, UR45, URZ, UPT ;  /* 0x0000003f2d00728c */ /* 0x000fe2000bf05270 */
[----:B------:R-:W-:Y:S01]  /*176c0*/  ULDC UR7, c[0x0][0x610] ;  /* 0x0001840000077ab9 */ /* 0x000fe20000000800 */
[----:B------:R-:W-:Y:S02]  /*176d0*/  UIMAD UR5, UR5, UR20, UR17 ;  /* 0x00000014050572a4 */ /* 0x000fe4000f8e0211 */
[----:B------:R-:W-:-:S04]  /*176e0*/  UIMAD UR8, UR6, UR7, UR8 ;  /* 0x00000007060872a4 */ /* 0x000fc8000f8e0208 */
[----:B------:R-:W-:Y:S02]  /*176f0*/  USEL UR6, UR5, UR8, !UP0 ;  /* 0x0000000805067287 */ /* 0x000fe4000c000000 */
[----:B------:R-:W-:-:S04]  /*17700*/  USEL UR8, UR8, UR5, !UP0 ;  /* 0x0000000508087287 */ /* 0x000fc8000c000000 */
[----:B------:R-:W-:Y:S02]  /*17710*/  MOV R3, UR6 ;  /* 0x0000000600037c02 */ /* 0x000fe40008000f00 */
[----:B------:R-:W-:-:S07]  /*17720*/  MOV R2, UR8 ;  /* 0x0000000800027c02 */ /* 0x000fce0008000f00 */
.L_x_547:
[----:B------:R-:W-:-:S08]  /*17730*/  NOP ;  /* 0x0000000000007918 */ /* 0x000fd00000000000 */
[----:B0-----:R-:W0:-:S00]  /*17740*/  USETMAXREG.DEALLOC.CTAPOOL 0x18 ;  /* 0x00000018000079c8 */ /* 0x001e0000080e0500 */
[----:B------:R-:W-:-:S13]  /*17750*/  ISETP.NE.AND P0, PT, RZ, UR9, PT ;  /* 0x00000009ff007c0c */ /* 0x000fda000bf05270 */
[----:B------:R-:W-:Y:S05]  /*17760*/  @P0 EXIT ;  /* 0x000000000000094d */ /* 0x000fea0003800000 */
[----:B0-----:R-:W-:Y:S01]  /*17770*/  LOP3.LUT P0, RZ, R0, 0xff, RZ, 0xc0, !PT ;  /* 0x000000ff00ff7812 */ /* 0x001fe2000780c0ff */
[----:B------:R-:W-:Y:S01]  /*17780*/  IMAD.MOV.U32 R0, RZ, RZ, 0x1 ;  /* 0x00000001ff007424 */ /* 0x000fe200078e00ff */
[----:B------:R-:W-:-:S11]  /*17790*/  MOV R6, RZ ;  /* 0x000000ff00067202 */ /* 0x000fd60000000f00 */
[----:B------:R-:W-:Y:S05]  /*177a0*/  @!P0 BRA `(.L_x_550) ;  /* 0x0000000c00748947 */ /* 0x000fea0003800000 */
[----:B------:R-:W0:Y:S01]  /*177b0*/  S2R R9, SR_CgaCtaId ;  /* 0x0000000000097919 */ /* 0x000e220000008800 */
[----:B------:R-:W-:Y:S01]  /*177c0*/  ULDC UR4, c[0x0][0x28c] ;  /* 0x0000a30000047ab9 */ /* 0x000fe20000000800 */
[----:B------:R-:W-:Y:S01]  /*177d0*/  ULDC UR8, c[0x0][0x658] ;  /* 0x0001960000087ab9 */ /* 0x000fe20000000800 */
[----:B------:R-:W-:Y:S01]  /*177e0*/  UIADD3 UR9, UR4, 0x1f, URZ ;  /* 0x0000001f04097890 */ /* 0x000fe2000fffe03f */
[----:B------:R-:W-:Y:S01]  /*177f0*/  BSSY B0, `(.L_x_550) ;  /* 0x00000d8000007945 */ /* 0x000fe20003800000 */
[----:B------:R-:W-:Y:S01]  /*17800*/  UMOV UR7, 0xffffffff ;  /* 0xffffffff00077882 */ /* 0x000fe20000000000 */
[----:B------:R-:W-:Y:S01]  /*17810*/  ULDC UR6, c[0x0][0xc] ;  /* 0x0000030000067ab9 */ /* 0x000fe20000000800 */
[----:B------:R-:W-:Y:S01]  /*17820*/  USHF.R.S32.HI UR10, URZ, 0x1f, UR9 ;  /* 0x0000001f3f0a7899 */ /* 0x000fe20008011409 */
[----:B------:R-:W-:Y:S01]  /*17830*/  MOV R8, 0x1 ;  /* 0x0000000100087802 */ /* 0x000fe20000000f00 */
[----:B------:R-:W-:Y:S01]  /*17840*/  USHF.L.U32 UR11, UR7, UR8, URZ ;  /* 0x00000008070b7299 */ /* 0x000fe2000800063f */
[----:B------:R-:W-:Y:S01]  /*17850*/  MOV R0, 0x1 ;  /* 0x0000000100007802 */ /* 0x000fe20000000f00 */
[----:B------:R-:W-:Y:S01]  /*17860*/  ULDC UR5, c[0x0][0x600] ;  /* 0x0001800000057ab9 */ /* 0x000fe20000000800 */
[----:B------:R-:W-:Y:S01]  /*17870*/  ULDC UR7, c[0x0][0x10] ;  /* 0x0000040000077ab9 */ /* 0x000fe20000000800 */
[----:B------:R-:W-:Y:S01]  /*17880*/  UMOV UR12, 0x1 ;  /* 0x00000001000c7882 */ /* 0x000fe20000000000 */
[----:B------:R-:W-:Y:S01]  /*17890*/  UIADD3 UR4, UR5, -0x1, URZ ;  /* 0xffffffff05047890 */ /* 0x000fe2000fffe03f */
[----:B------:R-:W-:Y:S01]  /*178a0*/  IMAD.MOV.U32 R6, RZ, RZ, RZ ;  /* 0x000000ffff067224 */ /* 0x000fe200078e00ff */
[----:B------:R-:W-:-:S02]  /*178b0*/  UIMAD.WIDE.U32 UR6, UR6, UR7, URZ ;  /* 0x00000007060672a5 */ /* 0x000fc4000f8e003f */
[----:B------:R-:W-:Y:S02]  /*178c0*/  ULEA.HI UR10, UR10, UR9, URZ, 0x5 ;  /* 0x000000090a0a7291 */ /* 0x000fe4000f8f283f */
[----:B------:R-:W-:Y:S02]  /*178d0*/  USHF.L.U32 UR5, UR12, UR8, URZ ;  /* 0x000000080c057299 */ /* 0x000fe4000800063f */
[----:B------:R-:W-:Y:S01]  /*178e0*/  USHF.R.S32.HI UR18, URZ, 0x5, UR10 ;  /* 0x000000053f127899 */ /* 0x000fe2000801140a */
[----:B------:R-:W-:Y:S01]  /*178f0*/  ULDC UR8, c[0x0][0x14] ;  /* 0x0000050000087ab9 */ /* 0x000fe20000000800 */
[----:B------:R-:W-:Y:S02]  /*17900*/  ULOP3.LUT UR21, UR40, 0x2, URZ, 0xfc, !UPT ;  /* 0x0000000228157892 */ /* 0x000fe4000f8efc3f */
[----:B------:R-:W-:Y:S02]  /*17910*/  UIMAD.WIDE.U32 UR22, UR6, UR8, URZ ;  /* 0x00000008061672a5 */ /* 0x000fe4000f8e003f */
[----:B------:R-:W-:-:S02]  /*17920*/  UIMAD UR13, UR7, UR8, URZ ;  /* 0x00000008070d72a4 */ /* 0x000fc4000f8e023f */
[----:B------:R-:W-:Y:S01]  /*17930*/  ULOP3.LUT UR19, URZ, UR11, URZ, 0x33, !UPT ;  /* 0x0000000b3f137292 */ /* 0x000fe2000f8e333f */
[C---:B0-----:R-:W-:Y:S01]  /*17940*/  IMAD.SHL.U32 R16, R9.reuse, 0x20, RZ ;  /* 0x0000002009107824 */ /* 0x041fe200078e00ff */
[----:B------:R-:W-:Y:S01]  /*17950*/  SHF.L.U32 R9, R9, 0xa, RZ ;  /* 0x0000000a09097819 */ /* 0x000fe200000006ff */
[----:B------:R-:W-:Y:S02]  /*17960*/  UIADD3 UR13, UR23, UR13, URZ ;  /* 0x0000000d170d7290 */ /* 0x000fe4000fffe03f */
[----:B------:R-:W-:Y:S01]  /*17970*/  UIADD3 UR26, UR18, 0x1, URZ ;  /* 0x00000001121a7890 */ /* 0x000fe2000fffe03f */
[----:B------:R-:W-:Y:S01]  /*17980*/  LOP3.LUT R16, R16, 0xe0, RZ, 0xc0, !PT ;  /* 0x000000e010107812 */ /* 0x000fe200078ec0ff */
[----:B------:R-:W-:Y:S01]  /*17990*/  ULDC.64 UR24, c[0x0][0x198] ;  /* 0x0000660000187ab9 */ /* 0x000fe20000000a00 */
[----:B------:R-:W-:-:S09]  /*179a0*/  LOP3.LUT R9, R9, 0x1c00, RZ, 0xc0, !PT ;  /* 0x00001c0009097812 */ /* 0x000fd200078ec0ff */
.L_x_561:
[----:B------:R-:W-:-:S03]  /*179b0*/  UMOV UR6, 0xffffffff ;  /* 0xffffffff00067882 */ /* 0x000fc60000000000 */
[----:B------:R-:W-:Y:S05]  /*179c0*/  BRA.DIV UR6, `(.L_x_551) ;  /* 0x0000000e06b47947 */ /* 0x000fea000b800000 */
[----:B------:R-:W-:-:S13]  /*179d0*/  ELECT P6, URZ, PT ;  /* 0x00000000003f782f */ /* 0x000fda00038c0000 */
.L_x_571:
[----:B------:R-:W0:Y:S01]  /*179e0*/  LDC R4, c[0x0][0x28c] ;  /* 0x0000a300ff047b82 */ /* 0x000e220000000800 */
[----:B------:R-:W-:Y:S01]  /*179f0*/  BSSY B1, `(.L_x_552) ;  /* 0x000003a000017945 */ /* 0x000fe20003800000 */
[----:B0-----:R-:W-:-:S13]  /*17a00*/  ISETP.LT.OR P6, PT, R4, 0x1, !P6 ;  /* 0x000000010400780c */ /* 0x001fda00077c1670 */
[----:B------:R-:W-:Y:S05]  /*17a10*/  @P6 BRA `(.L_x_553) ;  /* 0x0000000000dc6947 */ /* 0x000fea0003800000 */
[----:B------:R-:W-:Y:S01]  /*17a20*/  SHF.L.U32 R2, R2, 0x8, RZ ;  /* 0x0000000802027819 */ /* 0x000fe200000006ff */
[----:B------:R-:W-:Y:S01]  /*17a30*/  IMAD.MOV.U32 R11, RZ, RZ, RZ ;  /* 0x000000ffff0b7224 */ /* 0x000fe200078e00ff */
[----:B------:R-:W-:Y:S01]  /*17a40*/  LEA R3, R3, R16, 0x8 ;  /* 0x0000001003037211 */ /* 0x000fe200078e40ff */
[----:B------:R-:W-:Y:S01]  /*17a50*/  IMAD.MOV.U32 R12, RZ, RZ, R6 ;  /* 0x000000ffff0c7224 */ /* 0x000fe200078e0006 */
[----:B------:R-:W-:Y:S02]  /*17a60*/  MOV R13, UR26 ;  /* 0x0000001a000d7c02 */ /* 0x000fe40008000f00 */
[----:B------:R-:W-:-:S07]  /*17a70*/  MOV R4, R0 ;  /* 0x0000000000047202 */ /* 0x000fce0000000f00 */
.L_x_556:
[----:B------:R-:W0:Y:S01]  /*17a80*/  S2R R14, SR_CgaCtaId ;  /* 0x00000000000e7919 */ /* 0x000e220000008800 */
[----:B------:R-:W-:Y:S01]  /*17a90*/  MOV R5, 0x400 ;  /* 0x0000040000057802 */ /* 0x000fe20000000f00 */
[----:B------:R-:W1:Y:S03]  /*17aa0*/  S2R R7, SR_TID.X ;  /* 0x0000000000077919 */ /* 0x000e660000002100 */
[----:B0-----:R-:W-:Y:S02]  /*17ab0*/  LEA R15, R14, R5, 0x18 ;  /* 0x000000050e0f7211 */ /* 0x001fe400078ec0ff */
[----:B------:R-:W-:Y:S02]  /*17ac0*/  SHF.L.U32 R14, R4, 0x1f, RZ ;  /* 0x0000001f040e7819 */ /* 0x000fe400000006ff */
[----:B------:R-:W-:Y:S02]  /*17ad0*/  LEA R5, R12, R15, 0x3 ;  /* 0x0000000f0c057211 */ /* 0x000fe400078e18ff */
[----:B-1----:R-:W-:-:S02]  /*17ae0*/  LOP3.LUT P1, RZ, R7, 0x7f, RZ, 0xc0, !PT ;  /* 0x0000007f07ff7812 */ /* 0x002fc4000782c0ff */
[----:B------:R-:W0:Y:S02]  /*17af0*/  SYNCS.PHASECHK.TRANS64.TRYWAIT P0, [R5+URZ+0x18], R14 ;  /* 0x0000180e050075a7 */ /* 0x000e24000800017f */
[----:B0-----:R-:W-:Y:S09]  /*17b00*/  @!P0 BRA `(.L_x_554) ;  /* 0x0000000c00848947 */ /* 0x001ff20003800000 */
.L_x_572:
[----:B0-----:R-:W0:Y:S01]  /*17b10*/  @!P1 LDC R14, c[0x0][0x500] ;  /* 0x00014000ff0e9b82 */ /* 0x001e220000000800 */
[----:B------:R-:W-:-:S04]  /*17b20*/  UPRMT UR6, UR21, 0x9910, URZ ;  /* 0x0000991015067896 */ /* 0x000fc8000800003f */
[----:B------:R-:W-:-:S06]  /*17b30*/  UISETP.NE.AND UP0, UPT, UR6, 0x2, UPT ;  /* 0x000000020600788c */ /* 0x000fcc000bf05270 */
[----:B------:R-:W-:Y:S01]  /*17b40*/  PLOP3.LUT P0, PT, PT, PT, UP0, 0x80, 0x0 ;  /* 0x000000000000781c */ /* 0x000fe20003f0f008 */
[----:B0-----:R0:W-:-:S12]  /*17b50*/  @!P1 SYNCS.ARRIVE.TRANS64 RZ, [R5+URZ], R14 ;  /* 0x0000000e05ff99a7 */ /* 0x0011d8000800003f */
[----:B------:R-:W-:Y:S05]  /*17b60*/  @P0 BRA `(.L_x_555) ;  /* 0x0000000000040947 */ /* 0x000fea0003800000 */
[----:B------:R-:W-:Y:S01]  /*17b70*/  BPT.TRAP 0x1 ;  /* 0x000000040000795c */ /* 0x000fe20000300000 */
.L_x_555:
[CC--:B------:R-:W-:Y:S01]  /*17b80*/  LEA R7, R12.reuse, R15.reuse, 0xf ;  /* 0x0000000f0c077211 */ /* 0x0c0fe200078e78ff */
[----:B------:R-:W-:Y:S01]  /*17b90*/  VIADD R13, R13, 0xffffffff ;  /* 0xffffffff0d0d7836 */ /* 0x000fe20000000000 */
[----:B------:R-:W-:Y:S01]  /*17ba0*/  R2UR UR9, R5 ;  /* 0x00000000050972ca */ /* 0x000fe200000e0000 */
[----:B------:R-:W-:Y:S01]  /*17bb0*/  UIADD3 UR6, UP0, UR24, 0xf0, URZ ;  /* 0x000000f018067890 */ /* 0x000fe2000ff1e03f */
[----:B------:R-:W-:Y:S01]  /*17bc0*/  R2UR UR7, R7 ;  /* 0x00000000070772ca */ /* 0x000fe200000e0000 */
[----:B------:R-:W-:Y:S01]  /*17bd0*/  IMAD R7, R12, 0x2000, R9 ;  /* 0x000020000c077824 */ /* 0x000fe200078e0209 */
[----:B------:R-:W-:Y:S01]  /*17be0*/  R2UR UR11, R2 ;  /* 0x00000000020b72ca */ /* 0x000fe200000e0000 */
[----:B------:R-:W-:Y:S01]  /*17bf0*/  UIADD3 UR28, UP1, UR24, 0x1f0, URZ ;  /* 0x000001f0181c7890 */ /* 0x000fe2000ff3e03f */
[----:B------:R-:W-:Y:S01]  /*17c00*/  R2UR UR10, R11 ;  /* 0x000000000b0a72ca */ /* 0x000fe200000e0000 */
[----:B------:R-:W-:Y:S01]  /*17c10*/  UMOV UR14, 0x0 ;  /* 0x00000000000e7882 */ /* 0x000fe20000000000 */
[----:B------:R-:W-:Y:S01]  /*17c20*/  LEA R7, R7, R15, 0x2 ;  /* 0x0000000f07077211 */ /* 0x000fe200078e10ff */
[----:B------:R-:W-:Y:S01]  /*17c30*/  UIADD3.X UR29, URZ, UR25, URZ, UP1, !UPT ;  /* 0x000000193f1d7290 */ /* 0x000fe20008ffe43f */
[----:B------:R-:W-:Y:S01]  /*17c40*/  R2UR UR12, R10 ;  /* 0x000000000a0c72ca */ /* 0x000fe200000e0000 */
[----:B------:R-:W-:Y:S01]  /*17c50*/  UMOV UR15, 0x10000000 ;  /* 0x10000000000f7882 */ /* 0x000fe20000000000 */
[----:B------:R-:W-:Y:S01]  /*17c60*/  R2UR UR8, R7 ;  /* 0x00000000070872ca */ /* 0x000fe200000e0000 */
[----:B------:R-:W-:Y:S01]  /*17c70*/  UMOV UR27, 0xff0000 ;  /* 0x00ff0000001b7882 */ /* 0x000fe20000000000 */
[----:B------:R-:W-:Y:S01]  /*17c80*/  R2UR UR20, R3 ;  /* 0x00000000031472ca */ /* 0x000fe200000e0000 */
[----:B------:R-:W-:Y:S01]  /*17c90*/  UIADD3 UR16, UR7, 0x100, URZ ;  /* 0x0000010007107890 */ /* 0x000fe2000fffe03f */
[----:B------:R-:W-:Y:S01]  /*17ca0*/  ISETP.GT.AND P1, PT, R13, 0x1, PT ;  /* 0x000000010d00780c */ /* 0x000fe20003f24270 */
[----:B------:R-:W-:Y:S01]  /*17cb0*/  UIADD3.X UR7, URZ, UR25, URZ, UP0, !UPT ;  /* 0x000000193f077290 */ /* 0x000fe200087fe43f */
[----:B------:R-:W-:-:S02]  /*17cc0*/  IADD3 R12, R12, 0x1, RZ ;  /* 0x000000010c0c7810 */ /* 0x000fc40007ffe0ff */
[----:B------:R-:W-:Y:S02]  /*17cd0*/  IADD3 R11, R11, 0x20, RZ ;  /* 0x000000200b0b7810 */ /* 0x000fe40007ffe0ff */
[----:B------:R-:W-:-:S03]  /*17ce0*/  ISETP.NE.AND P0, PT, R12, 0x3, PT ;  /* 0x000000030c00780c */ /* 0x000fc60003f05270 */
[----:B------:R-:W-:Y:S01]  /*17cf0*/  UIADD3 UR17, UR8, 0x18100, URZ ;  /* 0x0001810008117890 */ /* 0x000fe2000fffe03f */
[----:B0-----:R-:W-:Y:S02]  /*17d00*/  SEL R5, RZ, 0x1, P0 ;  /* 0x00000001ff057807 */ /* 0x001fe40000000000 */
[----:B------:R-:W-:Y:S01]  /*17d10*/  UMOV UR8, UR16 ;  /* 0x0000001000087c82 */ /* 0x000fe20008000000 */
[----:B------:R-:W-:Y:S01]  /*17d20*/  SEL R12, R12, RZ, P0 ;  /* 0x000000ff0c0c7207 */ /* 0x000fe20000000000 */
[----:B------:R0:W-:Y:S01]  /*17d30*/  UTMALDG.3D [UR8], [UR6], desc[UR14] ;  /* 0x00000e08060075b4 */ /* 0x0001e20008011000 */
[----:B------:R-:W-:Y:S01]  /*17d40*/  LOP3.LUT R4, R4, R5, RZ, 0x3c, !PT ;  /* 0x0000000504047212 */ /* 0x000fe200078e3cff */
[----:B0-----:R-:W-:Y:S01]  /*17d50*/  UMOV UR8, UR17 ;  /* 0x0000001100087c82 */ /* 0x001fe20008000000 */
[----:B------:R-:W-:Y:S02]  /*17d60*/  UMOV UR11, UR20 ;  /* 0x00000014000b7c82 */ /* 0x000fe40008000000 */
[----:B------:R0:W-:Y:S02]  /*17d70*/  UTMALDG.3D.MULTICAST [UR8], [UR28], UR27, desc[UR14] ;  /* 0x00000e081c0073b4 */ /* 0x0001e4000801181b */
[----:B0-----:R-:W-:Y:S05]  /*17d80*/  @P1 BRA `(.L_x_556) ;  /* 0xfffffffc003c1947 */ /* 0x001fea000383ffff */
.L_x_553:
[----:B------:R-:W-:Y:S05]  /*17d90*/  BSYNC B1 ;  /* 0x0000000000017941 */ /* 0x000fea0003800000 */
.L_x_552:
[----:B------:R-:W2:Y:S01]  /*17da0*/  LDL.LU R15, [R1+0x200] ;  /* 0x00020000010f7983 */ /* 0x000ea20000300800 */
[----:B------:R-:W-:Y:S01]  /*17db0*/  LOP3.LUT P0, RZ, R8, 0xff, RZ, 0xc0, !PT ;  /* 0x000000ff08ff7812 */ /* 0x000fe2000780c0ff */
[----:B------:R-:W-:Y:S02]  /*17dc0*/  ULDC.64 UR6, c[0x0][0x650] ;  /* 0x0001940000067ab9 */ /* 0x000fe40000000a00 */
[----:B------:R-:W3:Y:S01]  /*17dd0*/  LDL.LU R14, [R1+0x204] ;  /* 0x00020400010e7983 */ /* 0x000ee20000300800 */
[----:B------:R-:W-:Y:S01]  /*17de0*/  IADD3 R6, R6, UR18, RZ ;  /* 0x0000001206067c10 */ /* 0x000fe2000fffe0ff */
[----:B------:R-:W-:Y:S01]  /*17df0*/  UISETP.GE.U32.AND UP0, UPT, UR18, 0x3, UPT ;  /* 0x000000031200788c */ /* 0x000fe2000bf06070 */
[----:B------:R-:W-:Y:S01]  /*17e00*/  BSSY B1, `(.L_x_557) ;  /* 0x0000074000017945 */ /* 0x000fe20003800000 */
[----:B------:R-:W-:Y:S01]  /*17e10*/  IMAD.MOV.U32 R10, RZ, RZ, -0x1 ;  /* 0xffffffffff0a7424 */ /* 0x000fe200078e00ff */
[----:B------:R-:W-:Y:S02]  /*17e20*/  PRMT R4, RZ, 0x7610, R4 ;  /* 0x00007610ff047816 */ /* 0x000fe40000000004 */
[----:B------:R-:W-:-:S02]  /*17e30*/  PRMT R8, RZ, 0x7610, R8 ;  /* 0x00007610ff087816 */ /* 0x000fc40000000008 */
[----:B------:R-:W-:Y:S01]  /*17e40*/  PLOP3.LUT P1, PT, PT, PT, UP0, 0x80, 0x0 ;  /* 0x000000000000781c */ /* 0x000fe20003f2f008 */
[----:B------:R-:W0:Y:S01]  /*17e50*/  @P0 S2R R3, SR_CgaCtaId ;  /* 0x0000000000030919 */ /* 0x000e220000008800 */
[----:B------:R-:W-:-:S04]  /*17e60*/  @P0 MOV R2, 0x400 ;  /* 0x0000040000020802 */ /* 0x000fc80000000f00 */
[----:B0-----:R-:W-:-:S04]  /*17e70*/  @P0 LEA R2, R3, R2, 0x18 ;  /* 0x0000000203020211 */ /* 0x001fc800078ec0ff */
[----:B------:R0:W-:Y:S01]  /*17e80*/  @P0 SYNCS.ARRIVE.TRANS64.A1T0 RZ, [R2+URZ+0x48], RZ ;  /* 0x000048ff02ff09a7 */ /* 0x0001e2000810003f */
[----:B------:R-:W-:Y:S01]  /*17e90*/  ISETP.GT.U32.AND P0, PT, R6, 0x2, PT ;  /* 0x000000020600780c */ /* 0x000fe20003f04070 */
[----:B0-----:R-:W-:-:S05]  /*17ea0*/  IMAD.U32 R2, RZ, RZ, UR18 ;  /* 0x00000012ff027e24 */ /* 0x001fca000f8e00ff */
[----:B------:R-:W-:Y:S01]  /*17eb0*/  ISETP.LT.U32.AND P0, PT, R2, 0x3, P0 ;  /* 0x000000030200780c */ /* 0x000fe20000701070 */
[----:B------:R-:W-:Y:S01]  /*17ec0*/  IMAD.WIDE.U32 R2, R6, -0x55555555, RZ ;  /* 0xaaaaaaab06027825 */ /* 0x000fe200078e00ff */
[----:B------:R-:W-:-:S04]  /*17ed0*/  MOV R2, 0xffffffff ;  /* 0xffffffff00027802 */ /* 0x000fc80000000f00 */
[----:B------:R-:W-:Y:S02]  /*17ee0*/  SHF.R.U32.HI R5, RZ, 0x1, R3 ;  /* 0x00000001ff057819 */ /* 0x000fe40000011603 */
[----:B------:R-:W-:-:S03]  /*17ef0*/  SEL R3, RZ, 0x1, !P0 ;  /* 0x00000001ff037807 */ /* 0x000fc60004000000 */
[----:B------:R-:W-:Y:S01]  /*17f00*/  IMAD R6, R5, -0x3, R6 ;  /* 0xfffffffd05067824 */ /* 0x000fe200078e0206 */
[----:B------:R-:W-:Y:S02]  /*17f10*/  LOP3.LUT R0, R0, R3, RZ, 0x3c, !PT ;  /* 0x0000000300007212 */ /* 0x000fe400078e3cff */
[----:B------:R-:W-:Y:S02]  /*17f20*/  MOV R3, 0xffffffff ;  /* 0xffffffff00037802 */ /* 0x000fe40000000f00 */
[----:B------:R-:W-:Y:S02]  /*17f30*/  @P1 LOP3.LUT R0, R0, 0x1, R5, 0x78, !PT ;  /* 0x0000000100001812 */ /* 0x000fe400078e7805 */
[----:B---3--:R-:W-:-:S04]  /*17f40*/  IADD3 R14, P0, R14, UR22, RZ ;  /* 0x000000160e0e7c10 */ /* 0x008fc8000ff1e0ff */
[----:B--2---:R-:W-:Y:S01]  /*17f50*/  IADD3.X R15, R15, UR13, RZ, P0, !PT ;  /* 0x0000000d0f0f7c10 */ /* 0x004fe200087fe4ff */
[----:B------:R0:W-:Y:S01]  /*17f60*/  STL [R1+0x204], R14 ;  /* 0x0002040e01007387 */ /* 0x0001e20000100800 */
[----:B------:R-:W-:-:S03]  /*17f70*/  ISETP.GE.U32.AND P0, PT, R14, UR6, PT ;  /* 0x000000060e007c0c */ /* 0x000fc6000bf06070 */
[----:B------:R0:W-:Y:S01]  /*17f80*/  STL [R1+0x200], R15 ;  /* 0x0002000f01007387 */ /* 0x0001e20000100800 */
[----:B------:R-:W-:-:S13]  /*17f90*/  ISETP.GE.U32.AND.EX P0, PT, R15, UR7, PT, P0 ;  /* 0x000000070f007c0c */ /* 0x000fda000bf06100 */
[----:B0-----:R-:W-:Y:S05]  /*17fa0*/  @P0 BRA `(.L_x_558) ;  /* 0x0000000400640947 */ /* 0x001fea0003800000 */
[----:B------:R-:W0:Y:S01]  /*17fb0*/  S2R R7, SR_CTAID.X ;  /* 0x0000000000077919 */ /* 0x000e220000002500 */
[----:B------:R-:W-:Y:S01]  /*17fc0*/  ULDC UR6, c[0x0][0x150] ;  /* 0x0000540000067ab9 */ /* 0x000fe20000000800 */
[----:B------:R-:W1:Y:S01]  /*17fd0*/  LDC R4, c[0x0][0x144] ;  /* 0x00005100ff047b82 */ /* 0x000e620000000800 */
[----:B------:R-:W-:Y:S01]  /*17fe0*/  UISETP.NE.AND UP0, UPT, UR45, URZ, UPT ;  /* 0x0000003f2d00728c */ /* 0x000fe2000bf05270 */
[----:B------:R-:W2:Y:S01]  /*17ff0*/  S2R R5, SR_CTAID.Y ;  /* 0x0000000000057919 */ /* 0x000ea20000002600 */
[----:B------:R-:W-:-:S04]  /*18000*/  ULDC UR9, c[0x0][0x630] ;  /* 0x00018c0000097ab9 */ /* 0x000fc80000000800 */
[----:B------:R-:W-:Y:S01]  /*18010*/  PLOP3.LUT P0, PT, PT, PT, UP0, 0x80, 0x0 ;  /* 0x000000000000781c */ /* 0x000fe20003f0f008 */
[----:B------:R-:W3:Y:S01]  /*18020*/  LDC R12, c[0x0][0x148] ;  /* 0x00005200ff0c7b82 */ /* 0x000ee20000000800 */
[----:B0-----:R-:W-:Y:S02]  /*18030*/  I2FP.F32.U32 R2, R7 ;  /* 0x0000000700027245 */ /* 0x001fe40000201000 */
[----:B--2---:R-:W-:-:S03]  /*18040*/  I2FP.F32.U32 R3, R5 ;  /* 0x0000000500037245 */ /* 0x004fc60000201000 */
[----:B------:R-:W-:Y:S01]  /*18050*/  FMUL R2, R2, UR6 ;  /* 0x0000000602027c20 */ /* 0x000fe20008400000 */
[----:B------:R-:W-:Y:S02]  /*18060*/  ULDC UR6, c[0x0][0x154] ;  /* 0x0000550000067ab9 */ /* 0x000fe40000000800 */
[----:B------:R-:W-:Y:S01]  /*18070*/  FMUL R10, R3, UR6 ;  /* 0x00000006030a7c20 */ /* 0x000fe20008400000 */
[----:B------:R-:W-:Y:S02]  /*18080*/  ULDC.64 UR6, c[0x0][0x628] ;  /* 0x00018a0000067ab9 */ /* 0x000fe40000000a00 */
[----:B------:R-:W0:Y:S08]  /*18090*/  F2I.U32.TRUNC.NTZ R2, R2 ;  /* 0x0000000200027305 */ /* 0x000e30000020f000 */
[----:B------:R-:W2:Y:S01]  /*180a0*/  F2I.U32.TRUNC.NTZ R10, R10 ;  /* 0x0000000a000a7305 */ /* 0x000ea2000020f000 */
[----:B0-----:R-:W-:Y:S01]  /*180b0*/  IADD3 R3, -R2, RZ, RZ ;  /* 0x000000ff02037210 */ /* 0x001fe20007ffe1ff */
[----:B------:R-:W-:-:S04]  /*180c0*/  IMAD.MOV.U32 R2, RZ, RZ, R14 ;  /* 0x000000ffff027224 */ /* 0x000fc800078e000e */
[----:B-1----:R-:W-:Y:S01]  /*180d0*/  IMAD R7, R4, R3, R7 ;  /* 0x0000000304077224 */ /* 0x002fe200078e0207 */
[----:B--2---:R-:W-:-:S05]  /*180e0*/  IADD3 R3, -R10, RZ, RZ ;  /* 0x000000ff0a037210 */ /* 0x004fca0007ffe1ff */
[----:B---3--:R-:W-:Y:S01]  /*180f0*/  @P0 IMAD R7, R12, R3, R5 ;  /* 0x000000030c070224 */ /* 0x008fe200078e0205 */
[----:B------:R-:W-:Y:S02]  /*18100*/  ISETP.NE.U32.AND P0, PT, RZ, UR6, PT ;  /* 0x00000006ff007c0c */ /* 0x000fe4000bf05070 */
[----:B------:R-:W-:Y:S02]  /*18110*/  MOV R3, R15 ;  /* 0x0000000f00037202 */ /* 0x000fe40000000f00 */
[----:B------:R-:W-:-:S13]  /*18120*/  ISETP.NE.AND.EX P0, PT, RZ, UR7, PT, P0 ;  /* 0x00000007ff007c0c */ /* 0x000fda000bf05300 */
[----:B------:R-:W-:Y:S05]  /*18130*/  @!P0 BRA `(.L_x_559) ;  /* 0x0000000000288947 */ /* 0x000fea0003800000 */
[----:B------:R-:W-:Y:S02]  /*18140*/  ULDC UR8, c[0x0][0x634] ;  /* 0x00018d0000087ab9 */ /* 0x000fe40000000800 */
[----:B------:R-:W-:-:S04]  /*18150*/  IADD3 R3, P0, R14, UR8, RZ ;  /* 0x000000080e037c10 */ /* 0x000fc8000ff1e0ff */
[----:B------:R-:W-:-:S05]  /*18160*/  IADD3.X R11, RZ, R15, RZ, P0, !PT ;  /* 0x0000000fff0b7210 */ /* 0x000fca00007fe4ff */
[----:B------:R-:W-:-:S04]  /*18170*/  IMAD.WIDE.U32 R4, R11, UR6, RZ ;  /* 0x000000060b047c25 */ /* 0x000fc8000f8e00ff */
[----:B------:R-:W-:-:S04]  /*18180*/  IMAD.WIDE.U32 R4, P0, R3, UR7, R4 ;  /* 0x0000000703047c25 */ /* 0x000fc8000f800004 */
[----:B------:R-:W-:Y:S01]  /*18190*/  IMAD.WIDE.U32 R2, R3, UR6, RZ ;  /* 0x0000000603027c25 */ /* 0x000fe2000f8e00ff */
[----:B------:R-:W-:-:S04]  /*181a0*/  MOV R2, R5 ;  /* 0x0000000500027202 */ /* 0x000fc80000000f00 */
[----:B------:R-:W-:Y:S01]  /*181b0*/  IADD3 RZ, P1, R3, R4, RZ ;  /* 0x0000000403ff7210 */ /* 0x000fe20007f3e0ff */
[----:B------:R-:W-:-:S04]  /*181c0*/  IMAD.X R3, RZ, RZ, RZ, P0 ;  /* 0x000000ffff037224 */ /* 0x000fc800000e06ff */
[----:B------:R-:W-:-:S08]  /*181d0*/  IMAD.WIDE.U32.X R2, R11, UR7, R2, P1 ;  /* 0x000000070b027c25 */ /* 0x000fd000088e0402 */
.L_x_559:
[--C-:B------:R-:W-:Y:S01]  /*181e0*/  SHF.R.U64 R10, R2, UR9, R3.reuse ;  /* 0x00000009020a7c19 */ /* 0x100fe20008001203 */
[----:B------:R-:W-:Y:S01]  /*181f0*/  ULDC.64 UR6, c[0x0][0x620] ;  /* 0x0001880000067ab9 */ /* 0x000fe20000000a00 */
[----:B------:R-:W-:Y:S01]  /*18200*/  SHF.R.U32.HI R2, RZ, UR9, R3 ;  /* 0x00000009ff027c19 */ /* 0x000fe20008011603 */
[----:B------:R-:W-:Y:S01]  /*18210*/  ULDC.64 UR8, c[0x0][0x640] ;  /* 0x0001900000087ab9 */ /* 0x000fe20000000a00 */
[----:B------:R-:W-:Y:S02]  /*18220*/  IADD3 R11, P0, RZ, -R10, RZ ;  /* 0x8000000aff0b7210 */ /* 0x000fe40007f1e0ff */
[----:B------:R-:W-:Y:S02]  /*18230*/  MOV R3, R15 ;  /* 0x0000000f00037202 */ /* 0x000fe40000000f00 */
[----:B------:R-:W-:Y:S02]  /*18240*/  IADD3.X R2, RZ, ~R2, RZ, P0, !PT ;  /* 0x80000002ff027210 */ /* 0x000fe400007fe4ff */
[----:B------:R-:W-:-:S03]  /*18250*/  ISETP.NE.U32.AND P0, PT, RZ, UR8, PT ;  /* 0x00000008ff007c0c */ /* 0x000fc6000bf05070 */
[----:B------:R-:W-:Y:S01]  /*18260*/  IMAD R2, R2, UR6, RZ ;  /* 0x0000000602027c24 */ /* 0x000fe2000f8e02ff */
[----:B------:R-:W-:-:S03]  /*18270*/  ISETP.NE.AND.EX P0, PT, RZ, UR9, PT, P0 ;  /* 0x00000009ff007c0c */ /* 0x000fc6000bf05300 */
[----:B------:R-:W-:Y:S02]  /*18280*/  IMAD R5, R11, UR7, R2 ;  /* 0x000000070b057c24 */ /* 0x000fe4000f8e0202 */
[----:B------:R-:W-:-:S04]  /*18290*/  IMAD.MOV.U32 R2, RZ, RZ, R14 ;  /* 0x000000ffff027224 */ /* 0x000fc800078e000e */
[----:B------:R-:W-:Y:S01]  /*182a0*/  IMAD.WIDE.U32 R2, R11, UR6, R2 ;  /* 0x000000060b027c25 */ /* 0x000fe2000f8e0002 */
[----:B------:R-:W-:-:S04]  /*182b0*/  ULDC UR6, c[0x0][0x618] ;  /* 0x0001860000067ab9 */ /* 0x000fc80000000800 */
[----:B------:R-:W-:-:S04]  /*182c0*/  IADD3 R3, R3, R5, RZ ;  /* 0x0000000503037210 */ /* 0x000fc80007ffe0ff */
[--C-:B------:R-:W-:Y:S02]  /*182d0*/  SHF.R.U64 R11, R2, UR6, R3.reuse ;  /* 0x00000006020b7c19 */ /* 0x100fe40008001203 */
[----:B------:R-:W-:Y:S01]  /*182e0*/  SHF.R.U32.HI R2, RZ, UR6, R3 ;  /* 0x00000006ff027c19 */ /* 0x000fe20008011603 */
[----:B------:R-:W-:-:S03]  /*182f0*/  ULDC UR6, c[0x0][0x608] ;  /* 0x0001820000067ab9 */ /* 0x000fc60000000800 */
[--C-:B------:R-:W-:Y:S02]  /*18300*/  SHF.R.U64 R12, R11, UR6, R2.reuse ;  /* 0x000000060b0c7c19 */ /* 0x100fe40008001202 */
[----:B------:R-:W-:Y:S01]  /*18310*/  SHF.R.U32.HI R3, RZ, UR6, R2 ;  /* 0x00000006ff037c19 */ /* 0x000fe20008011602 */
[----:B------:R-:W-:-:S03]  /*18320*/  ULDC UR6, c[0x0][0x658] ;  /* 0x0001960000067ab9 */ /* 0x000fc60000000800 */
[--C-:B------:R-:W-:Y:S02]  /*18330*/  SHF.R.U64 R13, R12, UR6, R3.reuse ;  /* 0x000000060c0d7c19 */ /* 0x100fe40008001203 */
[----:B------:R-:W-:-:S03]  /*18340*/  SHF.R.U32.HI R14, RZ, UR6, R3 ;  /* 0x00000006ff0e7c19 */ /* 0x000fc60008011603 */
[----:B------:R-:W-:Y:S01]  /*18350*/  IMAD.MOV.U32 R2, RZ, RZ, R13 ;  /* 0x000000ffff027224 */ /* 0x000fe200078e000d */
[----:B------:R-:W-:Y:S01]  /*18360*/  MOV R3, R14 ;  /* 0x0000000e00037202 */ /* 0x000fe20000000f00 */
[----:B------:R-:W-:Y:S06]  /*18370*/  @!P0 BRA `(.L_x_560) ;  /* 0x0000000000288947 */ /* 0x000fec0003800000 */
        /* <DEDUP_REMOVED lines=10> */
.L_x_560:
[----:B------:R-:W-:Y:S01]  /*18420*/  ULDC UR6, c[0x0][0x648] ;  /* 0x0001920000067ab9 */ /* 0x000fe20000000800 */
[----:B------:R-:W-:Y:S01]  /*18430*/  LOP3.LUT R12, R12, UR19, RZ, 0xc0, !PT ;  /* 0x000000130c0c7c12 */ /* 0x000fe2000f8ec0ff */
[----:B------:R-:W-:Y:S01]  /*18440*/  UISETP.NE.AND UP0, UPT, UR45, URZ, UPT ;  /* 0x0000003f2d00728c */ /* 0x000fe2000bf05270 */
[----:B------:R-:W-:Y:S01]  /*18450*/  SHF.R.U64 R3, R2, UR6, R3 ;  /* 0x0000000602037c19 */ /* 0x000fe20008001203 */
[----:B------:R-:W-:Y:S01]  /*18460*/  ULDC UR6, c[0x0][0x638] ;  /* 0x00018e0000067ab9 */ /* 0x000fe20000000800 */
[----:B------:R-:W-:Y:S02]  /*18470*/  IMAD.MOV.U32 R4, RZ, RZ, 0x1 ;  /* 0x00000001ff047424 */ /* 0x000fe400078e00ff */
[C---:B------:R-:W-:Y:S01]  /*18480*/  IADD3 R2, -R3.reuse, RZ, RZ ;  /* 0x000000ff03027210 */ /* 0x040fe20007ffe1ff */
[----:B------:R-:W-:Y:S01]  /*18490*/  IMAD R12, R3, UR5, R12 ;  /* 0x00000005030c7c24 */ /* 0x000fe2000f8e020c */
[----:B------:R-:W-:Y:S02]  /*184a0*/  PLOP3.LUT P0, PT, PT, PT, UP0, 0x40, 0x0 ;  /* 0x000000000000781c */ /* 0x000fe40003f0e808 */
[----:B------:R-:W-:Y:S01]  /*184b0*/  PLOP3.LUT P1, PT, PT, PT, UP0, 0x40, 0x0 ;  /* 0x000000000000781c */ /* 0x000fe20003f2e808 */
[----:B------:R-:W-:Y:S01]  /*184c0*/  IMAD R13, R2, UR6, R13 ;  /* 0x00000006020d7c24 */ /* 0x000fe2000f8e020d */
[----:B------:R-:W-:Y:S01]  /*184d0*/  ULDC UR6, c[0x0][0x610] ;  /* 0x0001840000067ab9 */ /* 0x000fe20000000800 */
[----:B------:R-:W-:Y:S01]  /*184e0*/  LOP3.LUT R2, R11, UR4, RZ, 0xc0, !PT ;  /* 0x000000040b027c12 */ /* 0x000fe2000f8ec0ff */
[----:B------:R-:W-:Y:S01]  /*184f0*/  IMAD R7, R12, UR6, R7 ;  /* 0x000000060c077c24 */ /* 0x000fe2000f8e0207 */
[----:B------:R-:W-:-:S03]  /*18500*/  ULDC UR6, c[0x0][0x600] ;  /* 0x0001800000067ab9 */ /* 0x000fc60000000800 */
[----:B------:R-:W-:-:S05]  /*18510*/  IMAD R2, R13, UR6, R2 ;  /* 0x000000060d027c24 */ /* 0x000fca000f8e0202 */
[----:B------:R-:W-:Y:S02]  /*18520*/  SEL R3, R2, R7, P0 ;  /* 0x0000000702037207 */ /* 0x000fe40000000000 */
[----:B------:R-:W-:-:S07]  /*18530*/  SEL R2, R7, R2, P1 ;  /* 0x0000000207027207 */ /* 0x000fce0000800000 */
.L_x_558:
[----:B------:R-:W-:Y:S05]  /*18540*/  BSYNC B1 ;  /* 0x0000000000017941 */ /* 0x000fea0003800000 */
.L_x_557:
[----:B------:R-:W-:-:S13]  /*18550*/  LOP3.LUT P0, RZ, R4, 0xff, RZ, 0xc0, !PT ;  /* 0x000000ff04ff7812 */ /* 0x000fda000780c0ff */
[----:B------:R-:W-:Y:S05]  /*18560*/  @P0 BRA `(.L_x_561) ;  /* 0xfffffff400100947 */ /* 0x000fea000383ffff */
[----:B------:R-:W-:Y:S05]  /*18570*/  BSYNC B0 ;  /* 0x0000000000007941 */ /* 0x000fea0003800000 */
.L_x_550:
[----:B------:R-:W-:-:S03]  /*18580*/  UMOV UR6, 0xffffffff ;  /* 0xffffffff00067882 */ /* 0x000fc60000000000 */
[----:B------:R-:W-:Y:S05]  /*18590*/  BRA.DIV UR6, `(.L_x_562) ;  /* 0x0000000206f47947 */ /* 0x000fea000b800000 */
[----:B------:R-:W-:-:S13]  /*185a0*/  ELECT P6, URZ, PT ;  /* 0x00000000003f782f */ /* 0x000fda00038c0000 */
.L_x_575:
[----:B------:R-:W-:Y:S04]  /*185b0*/  BSSY B0, `(.L_x_563) ;  /* 0x0000023000007945 */ /* 0x000fe80003800000 */
[----:B------:R-:W-:Y:S05]  /*185c0*/  @!P6 BRA `(.L_x_564) ;  /* 0x000000000084e947 */ /* 0x000fea0003800000 */
[----:B------:R-:W-:-:S04]  /*185d0*/  ULOP3.LUT UR6, UR40, 0x2, URZ, 0xfc, !UPT ;  /* 0x0000000228067892 */ /* 0x000fc8000f8efc3f */
[----:B------:R-:W-:-:S06]  /*185e0*/  UISETP.NE.AND UP0, UPT, UR6, 0x3, UPT ;  /* 0x000000030600788c */ /* 0x000fcc000bf05270 */
[----:B------:R-:W-:-:S13]  /*185f0*/  PLOP3.LUT P0, PT, PT, PT, UP0, 0x80, 0x0 ;  /* 0x000000000000781c */ /* 0x000fda0003f0f008 */
[----:B------:R-:W-:Y:S05]  /*18600*/  @!P0 BRA `(.L_x_565) ;  /* 0x0000000000048947 */ /* 0x000fea0003800000 */
[----:B------:R-:W-:Y:S01]  /*18610*/  BPT.TRAP 0x1 ;  /* 0x000000040000795c */ /* 0x000fe20000300000 */
.L_x_565:
[----:B------:R-:W0:Y:S01]  /*18620*/  S2R R3, SR_CgaCtaId ;  /* 0x0000000000037919 */ /* 0x000e220000008800 */
[----:B------:R-:W-:-:S04]  /*18630*/  MOV R2, 0x400 ;  /* 0x0000040000027802 */ /* 0x000fc80000000f00 */
[----:B0-----:R-:W-:Y:S02]  /*18640*/  LEA R3, R3, R2, 0x18 ;  /* 0x0000000203037211 */ /* 0x001fe400078ec0ff */
[----:B------:R-:W-:Y:S02]  /*18650*/  SHF.L.U32 R2, R0, 0x1f, RZ ;  /* 0x0000001f00027819 */ /* 0x000fe400000006ff */
[----:B------:R-:W-:-:S04]  /*18660*/  IADD3 R3, R3, 0x18, RZ ;  /* 0x0000001803037810 */ /* 0x000fc80007ffe0ff */
[----:B------:R-:W-:-:S04]  /*18670*/  LEA R5, R6, R3, 0x3 ;  /* 0x0000000306057211 */ /* 0x000fc800078e18ff */
[----:B------:R-:W0:Y:S02]  /*18680*/  SYNCS.PHASECHK.TRANS64.TRYWAIT P0, [R5+URZ], R2 ;  /* 0x00000002050075a7 */ /* 0x000e24000800017f */
[----:B0-----:R-:W-:Y:S05]  /*18690*/  @!P0 BRA `(.L_x_566) ;  /* 0x0000000000d48947 */ /* 0x001fea0003800000 */
.L_x_576:
[----:B------:R-:W-:-:S05]  /*186a0*/  VIADD R6, R6, 0x1 ;  /* 0x0000000106067836 */ /* 0x000fca0000000000 */
[----:B------:R-:W-:-:S04]  /*186b0*/  ISETP.NE.AND P0, PT, R6, 0x3, PT ;  /* 0x000000030600780c */ /* 0x000fc80003f05270 */
[----:B0-----:R-:W-:Y:S02]  /*186c0*/  SEL R5, RZ, 0x1, P0 ;  /* 0x00000001ff057807 */ /* 0x001fe40000000000 */
[----:B------:R-:W-:Y:S02]  /*186d0*/  SEL R6, R6, RZ, P0 ;  /* 0x000000ff06067207 */ /* 0x000fe40000000000 */
[----:B------:R-:W-:Y:S02]  /*186e0*/  LOP3.LUT R5, R0, R5, RZ, 0x3c, !PT ;  /* 0x0000000500057212 */ /* 0x000fe400078e3cff */
[----:B------:R-:W-:Y:S02]  /*186f0*/  LEA R7, R6, R3, 0x3 ;  /* 0x0000000306077211 */ /* 0x000fe400078e18ff */
[----:B------:R-:W-:-:S04]  /*18700*/  SHF.L.U32 R0, R5, 0x1f, RZ ;  /* 0x0000001f05007819 */ /* 0x000fc800000006ff */
[----:B------:R-:W0:Y:S02]  /*18710*/  SYNCS.PHASECHK.TRANS64.TRYWAIT P0, [R7+URZ], R0 ;  /* 0x00000000070075a7 */ /* 0x000e24000800017f */
[----:B0-----:R-:W-:Y:S05]  /*18720*/  @!P0 BRA `(.L_x_567) ;  /* 0x0000000000c48947 */ /* 0x001fea0003800000 */
.L_x_577:
[----:B0-----:R-:W-:-:S04]  /*18730*/  IADD3 R0, R6, 0x1, RZ ;  /* 0x0000000106007810 */ /* 0x001fc80007ffe0ff */
[----:B------:R-:W-:-:S04]  /*18740*/  ISETP.NE.AND P0, PT, R0, 0x3, PT ;  /* 0x000000030000780c */ /* 0x000fc80003f05270 */
[----:B------:R-:W-:Y:S02]  /*18750*/  SEL R2, RZ, 0x1, P0 ;  /* 0x00000001ff027807 */ /* 0x000fe40000000000 */
[----:B------:R-:W-:Y:S02]  /*18760*/  SEL R0, R0, RZ, P0 ;  /* 0x000000ff00007207 */ /* 0x000fe40000000000 */
[----:B------:R-:W-:-:S03]  /*18770*/  LOP3.LUT R2, R5, R2, RZ, 0x3c, !PT ;  /* 0x0000000205027212 */ /* 0x000fc600078e3cff */
[----:B------:R-:W-:Y:S01]  /*18780*/  IMAD R3, R0, 0x8, R3 ;  /* 0x0000000800037824 */ /* 0x000fe200078e0203 */
[----:B------:R-:W-:-:S07]  /*18790*/  SHF.L.U32 R0, R2, 0x1f, RZ ;  /* 0x0000001f02007819 */ /* 0x000fce00000006ff */
.L_x_568:
[----:B0-----:R0:W1:Y:S02]  /*187a0*/  SYNCS.PHASECHK.TRANS64.TRYWAIT P0, [R3+URZ], R0 ;  /* 0x00000000030075a7 */ /* 0x001064000800017f */
[----:B-1----:R-:W-:Y:S05]  /*187b0*/  @!P0 NANOSLEEP.SYNCS 0x989680 ;  /* 0x009896800000895d */ /* 0x002fea0003900000 */
[----:B------:R-:W1:Y:S02]  /*187c0*/  @!P0 SYNCS.PHASECHK.TRANS64 P0, [R3+URZ], R0 ;  /* 0x00000000030085a7 */ /* 0x000e64000800007f */
[----:B-1----:R-:W-:Y:S05]  /*187d0*/  @!P0 BRA `(.L_x_568) ;  /* 0xfffffffc00f08947 */ /* 0x002fea000383ffff */
.L_x_564:
[----:B------:R-:W-:Y:S05]  /*187e0*/  BSYNC B0 ;  /* 0x0000000000007941 */ /* 0x000fea0003800000 */
.L_x_563:
[----:B------:R-:W-:Y:S05]  /*187f0*/  EXIT ;  /* 0x000000000000794d */ /* 0x000fea0003800000 */
.L_x_21:
[----:B-1----:R1:W2:Y:S02]  /*18800*/  SYNCS.PHASECHK.TRANS64.TRYWAIT P1, [R4+URZ], R3 ;  /* 0x00000003040075a7 */ /* 0x0022a4000802017f */
[----:B--2---:R-:W-:Y:S05]  /*18810*/  @!P1 NANOSLEEP.SYNCS 0x989680 ;  /* 0x009896800000995d */ /* 0x004fea0003900000 */
[----:B------:R-:W2:Y:S02]  /*18820*/  @!P1 SYNCS.PHASECHK.TRANS64 P1, [R4+URZ], R3 ;  /* 0x00000003040095a7 */ /* 0x000ea4000802007f */
[----:B--2---:R-:W-:Y:S05]  /*18830*/  @!P1 BRA `(.L_x_21) ;  /* 0xfffffffc00f09947 */ /* 0x004fea000383ffff */
[----:B------:R-:W-:Y:S05]  /*18840*/  BRA `(.L_x_20) ;  /* 0xfffffe8c00a47947 */ /* 0x000fea000383ffff */
.L_x_26:
[----:B-1----:R1:W2:Y:S02]  /*18850*/  SYNCS.PHASECHK.TRANS64.TRYWAIT P1, [R3+URZ], R4 ;  /* 0x00000004030075a7 */ /* 0x0022a4000802017f */
[----:B--2---:R-:W-:Y:S05]  /*18860*/  @!P1 NANOSLEEP.SYNCS 0x989680 ;  /* 0x009896800000995d */ /* 0x004fea0003900000 */
[----:B------:R-:W2:Y:S02]  /*18870*/  @!P1 SYNCS.PHASECHK.TRANS64 P1, [R3+URZ], R4 ;  /* 0x00000004030095a7 */ /* 0x000ea4000802007f */
[----:B--2---:R-:W-:Y:S05]  /*18880*/  @!P1 BRA `(.L_x_26) ;  /* 0xfffffffc00f09947 */ /* 0x004fea000383ffff */
[----:B------:R-:W-:Y:S05]  /*18890*/  BRA `(.L_x_25) ;  /* 0xfffffec400347947 */ /* 0x000fea000383ffff */
.L_x_551:
[----:B------:R-:W-:Y:S01]  /*188a0*/  BSSY B1, `(.L_x_569) ;  /* 0x0000006000017945 */ /* 0x000fe20003800000 */
[----:B------:R-:W-:-:S07]  /*188b0*/  MOV R15, 0xffffffff ;  /* 0xffffffff000f7802 */ /* 0x000fce0000000f00 */
[----:B------:R-:W-:Y:S05]  /*188c0*/  WARPSYNC.COLLECTIVE R15, `(.L_x_570) ;  /* 0x000000000f0c7348 */ /* 0x000fea0003c00000 */
[----:B------:R-:W-:Y:S02]  /*188d0*/  ELECT P6, UR62, PT ;  /* 0x00000000003e782f */ /* 0x000fe400038c0000 */
[----:B------:R-:W-:Y:S01]  /*188e0*/  MOV R14, UR62 ;  /* 0x0000003e000e7c02 */ /* 0x000fe20008000f00 */
[----:B------:R-:W-:Y:S10]  /*188f0*/  ENDCOLLECTIVE ;  /* 0x000000000000791b */ /* 0x000ff40003800000 */
.L_x_570:
[----:B------:R-:W-:Y:S05]  /*18900*/  BSYNC B1 ;  /* 0x0000000000017941 */ /* 0x000fea0003800000 */
.L_x_569:
[----:B------:R-:W-:Y:S05]  /*18910*/  BRA `(.L_x_571) ;  /* 0xfffffff000307947 */ /* 0x000fea000383ffff */
.L_x_554:
[----:B0-----:R0:W1:Y:S02]  /*18920*/  SYNCS.PHASECHK.TRANS64.TRYWAIT P0, [R5+URZ+0x18], R14 ;  /* 0x0000180e050075a7 */ /* 0x001064000800017f */
[----:B-1----:R-:W-:Y:S05]  /*18930*/  @!P0 NANOSLEEP.SYNCS 0x989680 ;  /* 0x009896800000895d */ /* 0x002fea0003900000 */
[----:B------:R-:W1:Y:S02]  /*18940*/  @!P0 SYNCS.PHASECHK.TRANS64 P0, [R5+URZ+0x18], R14 ;  /* 0x0000180e050085a7 */ /* 0x000e64000800007f */
[----:B-1----:R-:W-:Y:S05]  /*18950*/  @!P0 BRA `(.L_x_554) ;  /* 0xfffffffc00f08947 */ /* 0x002fea000383ffff */
[----:B------:R-:W-:Y:S05]  /*18960*/  BRA `(.L_x_572) ;  /* 0xfffffff000687947 */ /* 0x000fea000383ffff */
.L_x_562:
[----:B------:R-:W-:Y:S01]  /*18970*/  BSSY B0, `(.L_x_573) ;  /* 0x0000006000007945 */ /* 0x000fe20003800000 */
[----:B------:R-:W-:-:S07]  /*18980*/  MOV R15, 0xffffffff ;  /* 0xffffffff000f7802 */ /* 0x000fce0000000f00 */
[----:B------:R-:W-:Y:S05]  /*18990*/  WARPSYNC.COLLECTIVE R15, `(.L_x_574) ;  /* 0x000000000f0c7348 */ /* 0x000fea0003c00000 */
[----:B------:R-:W-:Y:S02]  /*189a0*/  ELECT P6, UR62, PT ;  /* 0x00000000003e782f */ /* 0x000fe400038c0000 */
[----:B------:R-:W-:Y:S01]  /*189b0*/  MOV R14, UR62 ;  /* 0x0000003e000e7c02 */ /* 0x000fe20008000f00 */
[----:B------:R-:W-:Y:S10]  /*189c0*/  ENDCOLLECTIVE ;  /* 0x000000000000791b */ /* 0x000ff40003800000 */
.L_x_574:
[----:B------:R-:W-:Y:S05]  /*189d0*/  BSYNC B0 ;  /* 0x0000000000007941 */ /* 0x000fea0003800000 */
.L_x_573:
[----:B------:R-:W-:Y:S05]  /*189e0*/  BRA `(.L_x_575) ;  /* 0xfffffff800f07947 */ /* 0x000fea000383ffff */
.L_x_566:
[----:B0-----:R0:W1:Y:S02]  /*189f0*/  SYNCS.PHASECHK.TRANS64.TRYWAIT P0, [R5+URZ], R2 ;  /* 0x00000002050075a7 */ /* 0x001064000800017f */
[----:B-1----:R-:W-:Y:S05]  /*18a00*/  @!P0 NANOSLEEP.SYNCS 0x989680 ;  /* 0x009896800000895d */ /* 0x002fea0003900000 */
[----:B------:R-:W1:Y:S02]  /*18a10*/  @!P0 SYNCS.PHASECHK.TRANS64 P0, [R5+URZ], R2 ;  /* 0x00000002050085a7 */ /* 0x000e64000800007f */
[----:B-1----:R-:W-:Y:S05]  /*18a20*/  @!P0 BRA `(.L_x_566) ;  /* 0xfffffffc00f08947 */ /* 0x002fea000383ffff */
[----:B------:R-:W-:Y:S05]  /*18a30*/  BRA `(.L_x_576) ;  /* 0xfffffffc00187947 */ /* 0x000fea000383ffff */
.L_x_567:
[----:B0-----:R0:W1:Y:S02]  /*18a40*/  SYNCS.PHASECHK.TRANS64.TRYWAIT P0, [R7+URZ], R0 ;  /* 0x00000000070075a7 */ /* 0x001064000800017f */
[----:B-1----:R-:W-:Y:S05]  /*18a50*/  @!P0 NANOSLEEP.SYNCS 0x989680 ;  /* 0x009896800000895d */ /* 0x002fea0003900000 */
[----:B------:R-:W1:Y:S02]  /*18a60*/  @!P0 SYNCS.PHASECHK.TRANS64 P0, [R7+URZ], R0 ;  /* 0x00000000070085a7 */ /* 0x000e64000800007f */
[----:B-1----:R-:W-:Y:S05]  /*18a70*/  @!P0 BRA `(.L_x_567) ;  /* 0xfffffffc00f08947 */ /* 0x002fea000383ffff */
[----:B------:R-:W-:Y:S05]  /*18a80*/  BRA `(.L_x_577) ;  /* 0xfffffffc00287947 */ /* 0x000fea000383ffff */
.L_x_578:
[----:B------:R-:W-:-:S00]  /*18a90*/  BRA `(.L_x_578) ;  /* 0xfffffffc00fc7947 */ /* 0x000fc0000383ffff */
[----:B------:R-:W-:-:S00]  /*18aa0*/  NOP ;  /* 0x0000000000007918 */ /* 0x000fc00000000000 */
        /* <DEDUP_REMOVED lines=13> */
.L_x_579:


//--------------------- .nv.global.init           --------------------------
	.section	.nv.global.init,"aw",@progbits
.nv.global.init:
	.type		$str$22,@object
	.size		$str$22,($str$23 - $str$22)
$str$22:
        /*0000*/ 	.byte	0x6b, 0x5f, 0x74, 0x69, 0x6c, 0x65, 0x5f, 0x63, 0x6f, 0x75, 0x6e, 0x74, 0x20, 0x3e, 0x3d, 0x20
        /*0010*/ 	.byte	0x31, 0x00
	.type		$str$23,@object
	.size		$str$23,(__unnamed_1 - $str$23)
$str$23:
        /*0012*/ 	.byte	0x2f, 0x74, 0x6d, 0x70, 0x2f, 0x63, 0x75, 0x74, 0x6c, 0x61, 0x73, 0x73, 0x5f, 0x73, 0x77, 0x65
        /*0022*/ 	.byte	0x65, 0x70, 0x5f, 0x73, 0x72, 0x63, 0x2f, 0x69, 0x6e, 0x63, 0x6c, 0x75, 0x64, 0x65, 0x2f, 0x63
        /*0032*/ 	.byte	0x75, 0x74, 0x6c, 0x61, 0x73, 0x73, 0x2f, 0x67, 0x65, 0x6d, 0x6d, 0x2f, 0x63, 0x6f, 0x6c, 0x6c
        /*0042*/ 	.byte	0x65, 0x63, 0x74, 0x69, 0x76, 0x65, 0x2f, 0x73, 0x6d, 0x39, 0x30, 0x5f, 0x6d, 0x6d, 0x61, 0x5f
        /*0052*/ 	.byte	0x74, 0x6d, 0x61, 0x5f, 0x67, 0x6d, 0x6d, 0x61, 0x5f, 0x73, 0x73, 0x5f, 0x77, 0x61, 0x72, 0x70
        /*0062*/ 	.byte	0x73, 0x70, 0x65, 0x63, 0x69, 0x61, 0x6c, 0x69, 0x7a, 0x65, 0x64, 0x2e, 0x68, 0x70, 0x70, 0x00
	.type		__unnamed_1,@object
	.size		__unnamed_1,(.L_0 - __unnamed_1)
__unnamed_1:
        /* <DEDUP_REMOVED lines=177> */
.L_0:


//--------------------- .nv.shared._ZN7cutlass13device_kernelINS_4gemm6kernel13GemmUniversalIN4cute5tupleIJiiiiEEENS1_10collective13CollectiveMmaINS1_34MainloopSm90TmaGmmaWarpSpecializedILi3ENS5_IJNS4_1CILi8EEENSA_ILi1EEESC_EEENS1_35KernelTmaWarpSpecializedCooperativeEEENS5_IJNSA_ILi256EEESG_NSA_ILi32EEEEEEfNS5_IJlSC_lEEEfSJ_NS4_8TiledMMAINS4_8MMA_AtomIJNS4_4SM904GMMA30MMA_64x256x8_F32TF32TF32_SS_TNILNSN_7ScaleInE1ELSP_1EEEEEENS4_6LayoutINS5_IJNSA_ILi2EEESC_SC_EEENS5_IJSC_NSA_ILi0EEESV_EEEEENS5_IJNS4_10UnderscoreESY_SY_EEEEENS4_13SM90_TMA_LOADENS4_14ComposedLayoutINS4_7SwizzleILi3ELi4ELi3EEENS4_18smem_ptr_flag_bitsILi32EEENSS_INS5_IJSB_SH_EEENS5_IJSH_SC_EEEEEEEvNS4_8identityENS4_23SM90_TMA_LOAD_MULTICASTES1A_vS1B_EENS_8epilogue10collective6detail29Sm90TmaWarpSpecializedAdapterINS1F_15DefaultEpilogueIfSJ_SJ_NS1E_6thread17LinearCombinationIfLi1EffLNS1J_9ScaleType4KindE0ELNS_15FloatRoundStyleE2EfEENS1_15EpilogueDefaultEEEEEvvEEEEvNT_6ParamsE --------------------------
	.section	.nv.shared._ZN7cutlass13device_kernelINS_4gemm6kernel13GemmUniversalIN4cute5tupleIJiiiiEEENS1_10collective13CollectiveMmaINS1_34MainloopSm90TmaGmmaWarpSpecializedILi3ENS5_IJNS4_1CILi8EEENSA_ILi1EEESC_EEENS1_35KernelTmaWarpSpecializedCooperativeEEENS5_IJNSA_ILi256EEESG_NSA_ILi32EEEEEEfNS5_IJlSC_lEEEfSJ_NS4_8TiledMMAINS4_8MMA_AtomIJNS4_4SM904GMMA30MMA_64x256x8_F32TF32TF32_SS_TNILNSN_7ScaleInE1ELSP_1EEEEEENS4_6LayoutINS5_IJNSA_ILi2EEESC_SC_EEENS5_IJSC_NSA_ILi0EEESV_EEEEENS5_IJNS4_10UnderscoreESY_SY_EEEEENS4_13SM90_TMA_LOADENS4_14ComposedLayoutINS4_7SwizzleILi3ELi4ELi3EEENS4_18smem_ptr_flag_bitsILi32EEENSS_INS5_IJSB_SH_EEENS5_IJSH_SC_EEEEEEEvNS4_8identityENS4_23SM90_TMA_LOAD_MULTICASTES1A_vS1B_EENS_8epilogue10collective6detail29Sm90TmaWarpSpecializedAdapterINS1F_15DefaultEpilogueIfSJ_SJ_NS1E_6thread17LinearCombinationIfLi1EffLNS1J_9ScaleType4KindE0ELNS_15FloatRoundStyleE2EfEENS1_15EpilogueDefaultEEEEEvvEEEEvNT_6ParamsE,"aw",@nobits
	.sectionflags	@""
	.align	16
	.zero		1024


//--------------------- .nv.shared.reserved.0     --------------------------
	.section	.nv.shared.reserved.0,"aw",@nobits
	.weak		__nv_reservedSMEM_offset_0_alias
	.size		__nv_reservedSMEM_offset_0_alias, 0, 0
	.other		__nv_reservedSMEM_offset_0_alias,@"STO_CUDA_RESERVED_SHARED STV_DEFAULT"
__nv_reservedSMEM_offset_0_alias:
	.zero		0


//--------------------- .nv.global                --------------------------
	.section	.nv.global,"aw",@nobits
.nv.global:
	.type		_ZN40_INTERNAL_5517eaf4_4_k_cu_6696c24c_273064cute1_E,@object
	.size		_ZN40_INTERNAL_5517eaf4_4_k_cu_6696c24c_273064cute1_E,(_ZN40_INTERNAL_5517eaf4_4_k_cu_6696c24c_273064cuda3std3__45__cpo6cbeginE - _ZN40_INTERNAL_5517eaf4_4_k_cu_6696c24c_273064cute1_E)
_ZN40_INTERNAL_5517eaf4_4_k_cu_6696c24c_273064cute1_E:
	.zero		1
	.type		_ZN40_INTERNAL_5517eaf4_4_k_cu_6696c24c_273064cuda3std3__45__cpo6cbeginE,@object
	.size		_ZN40_INTERNAL_5517eaf4_4_k_cu_6696c24c_273064cuda3std3__45__cpo6cbeginE,(_ZN40_INTERNAL_5517eaf4_4_k_cu_6696c24c_273064cuda3std3__48in_placeE - _ZN40_INTERNAL_5517eaf4_4_k_cu_6696c24c_273064cuda3std3__45__cpo6cbeginE)
_ZN40_INTERNAL_5517eaf4_4_k_cu_6696c24c_273064cuda3std3__45__cpo6cbeginE:
	.zero		1
	.type		_ZN40_INTERNAL_5517eaf4_4_k_cu_6696c24c_273064cuda3std3__48in_placeE,@object
	.size		_ZN40_INTERNAL_5517eaf4_4_k_cu_6696c24c_273064cuda3std3__48in_placeE,(_ZN40_INTERNAL_5517eaf4_4_k_cu_6696c24c_273064cuda3std6ranges3__45__cpo9iter_moveE - _ZN40_INTERNAL_5517eaf4_4_k_cu_6696c24c_273064cuda3std3__48in_placeE)
_ZN40_INTERNAL_5517eaf4_4_k_cu_6696c24c_273064cuda3std3__48in_placeE:
	.zero		1
	.type		_ZN40_INTERNAL_5517eaf4_4_k_cu_6696c24c_273064cuda3std6ranges3__45__cpo9iter_moveE,@object
	.size		_ZN40_INTERNAL_5517eaf4_4_k_cu_6696c24c_273064cuda3std6ranges3__45__cpo9iter_moveE,(_ZN40_INTERNAL_5517eaf4_4_k_cu_6696c24c_273064cuda3std3__45__cpo5beginE - _ZN40_INTERNAL_5517eaf4_4_k_cu_6696c24c_273064cuda3std6ranges3__45__cpo9iter_moveE)
_ZN40_INTERNAL_5517eaf4_4_k_cu_6696c24c_273064cuda3std6ranges3__45__cpo9iter_moveE:
	.zero		1
	.type		_ZN40_INTERNAL_5517eaf4_4_k_cu_6696c24c_273064cuda3std3__45__cpo5beginE,@object
	.size		_ZN40_INTERNAL_5517eaf4_4_k_cu_6696c24c_273064cuda3std3__45__cpo5beginE,(_ZN40_INTERNAL_5517eaf4_4_k_cu_6696c24c_273064cuda3std3__442_GLOBAL__N__5517eaf4_4_k_cu_6696c24c_273066ignoreE - _ZN40_INTERNAL_5517eaf4_4_k_cu_6696c24c_273064cuda3std3__45__cpo5beginE)
_ZN40_INTERNAL_5517eaf4_4_k_cu_6696c24c_273064cuda3std3__45__cpo5beginE:
	.zero		1
	.type		_ZN40_INTERNAL_5517eaf4_4_k_cu_6696c24c_273064cuda3std3__442_GLOBAL__N__5517eaf4_4_k_cu_6696c24c_273066ignoreE,@object
	.size		_ZN40_INTERNAL_5517eaf4_4_k_cu_6696c24c_273064cuda3std3__442_GLOBAL__N__5517eaf4_4_k_cu_6696c24c_273066ignoreE,(_ZN40_INTERNAL_5517eaf4_4_k_cu_6696c24c_273064cute7productE - _ZN40_INTERNAL_5517eaf4_4_k_cu_6696c24c_273064cuda3std3__442_GLOBAL__N__5517eaf4_4_k_cu_6696c24c_273066ignoreE)
_ZN40_INTERNAL_5517eaf4_4_k_cu_6696c24c_273064cuda3std3__442_GLOBAL__N__5517eaf4_4_k_cu_6696c24c_273066ignoreE:
	.zero		1
	.type		_ZN40_INTERNAL_5517eaf4_4_k_cu_6696c24c_273064cute7productE,@object
	.size		_ZN40_INTERNAL_5517eaf4_4_k_cu_6696c24c_273064cute7productE,(_ZN40_INTERNAL_5517eaf4_4_k_cu_6696c24c_273064cuda3std3__45__cpo3endE - _ZN40_INTERNAL_5517eaf4_4_k_cu_6696c24c_273064cute7productE)
_ZN40_INTERNAL_5517eaf4_4_k_cu_6696c24c_273064cute7productE:
	.zero		1
	.type		_ZN40_INTERNAL_5517eaf4_4_k_cu_6696c24c_273064cuda3std3__45__cpo3endE,@object
	.size		_ZN40_INTERNAL_5517eaf4_4_k_cu_6696c24c_273064cuda3std3__45__cpo3endE,(_ZN40_INTERNAL_5517eaf4_4_k_cu_6696c24c_273064cuda3std3__419piecewise_constructE - _ZN40_INTERNAL_5517eaf4_4_k_cu_6696c24c_273064cuda3std3__45__cpo3endE)
_ZN40_INTERNAL_5517eaf4_4_k_cu_6696c24c_273064cuda3std3__45__cpo3endE:
	.zero		1
	.type		_ZN40_INTERNAL_5517eaf4_4_k_cu_6696c24c_273064cuda3std3__419piecewise_constructE,@object
	.size		_ZN40_INTERNAL_5517eaf4_4_k_cu_6696c24c_273064cuda3std3__419piecewise_constructE,(_ZN40_INTERNAL_5517eaf4_4_k_cu_6696c24c_273064cuda3std3__45__cpo4cendE - _ZN40_INTERNAL_5517eaf4_4_k_cu_6696c24c_273064cuda3std3__419piecewise_constructE)
_ZN40_INTERNAL_5517eaf4_4_k_cu_6696c24c_273064cuda3std3__419piecewise_constructE:
	.zero		1
	.type		_ZN40_INTERNAL_5517eaf4_4_k_cu_6696c24c_273064cuda3std3__45__cpo4cendE,@object
	.size		_ZN40_INTERNAL_5517eaf4_4_k_cu_6696c24c_273064cuda3std3__45__cpo4cendE,(_ZN40_INTERNAL_5517eaf4_4_k_cu_6696c24c_273064cuda3std6ranges3__45__cpo4swapE - _ZN40_INTERNAL_5517eaf4_4_k_cu_6696c24c_273064cuda3std3__45__cpo4cendE)
_ZN40_INTERNAL_5517eaf4_4_k_cu_6696c24c_273064cuda3std3__45__cpo4cendE:
	.zero		1
	.type		_ZN40_INTERNAL_5517eaf4_4_k_cu_6696c24c_273064cuda3std6ranges3__45__cpo4swapE,@object
	.size		_ZN40_INTERNAL_5517eaf4_4_k_cu_6696c24c_273064cuda3std6ranges3__45__cpo4swapE,(.L_8 - _ZN40_INTERNAL_5517eaf4_4_k_cu_6696c24c_273064cuda3std6ranges3__45__cpo4swapE)
_ZN40_INTERNAL_5517eaf4_4_k_cu_6696c24c_273064cuda3std6ranges3__45__cpo4swapE:
	.zero		1
.L_8:


//--------------------- .nv.constant0._ZN7cutlass13device_kernelINS_4gemm6kernel13GemmUniversalIN4cute5tupleIJiiiiEEENS1_10collective13CollectiveMmaINS1_34MainloopSm90TmaGmmaWarpSpecializedILi3ENS5_IJNS4_1CILi8EEENSA_ILi1EEESC_EEENS1_35KernelTmaWarpSpecializedCooperativeEEENS5_IJNSA_ILi256EEESG_NSA_ILi32EEEEEEfNS5_IJlSC_lEEEfSJ_NS4_8TiledMMAINS4_8MMA_AtomIJNS4_4SM904GMMA30MMA_64x256x8_F32TF32TF32_SS_TNILNSN_7ScaleInE1ELSP_1EEEEEENS4_6LayoutINS5_IJNSA_ILi2EEESC_SC_EEENS5_IJSC_NSA_ILi0EEESV_EEEEENS5_IJNS4_10UnderscoreESY_SY_EEEEENS4_13SM90_TMA_LOADENS4_14ComposedLayoutINS4_7SwizzleILi3ELi4ELi3EEENS4_18smem_ptr_flag_bitsILi32EEENSS_INS5_IJSB_SH_EEENS5_IJSH_SC_EEEEEEEvNS4_8identityENS4_23SM90_TMA_LOAD_MULTICASTES1A_vS1B_EENS_8epilogue10collective6detail29Sm90TmaWarpSpecializedAdapterINS1F_15DefaultEpilogueIfSJ_SJ_NS1E_6thread17LinearCombinationIfLi1EffLNS1J_9ScaleType4KindE0ELNS_15FloatRoundStyleE2EfEENS1_15EpilogueDefaultEEEEEvvEEEEvNT_6ParamsE --------------------------
	.section	.nv.constant0._ZN7cutlass13device_kernelINS_4gemm6kernel13GemmUniversalIN4cute5tupleIJiiiiEEENS1_10collective13CollectiveMmaINS1_34MainloopSm90TmaGmmaWarpSpecializedILi3ENS5_IJNS4_1CILi8EEENSA_ILi1EEESC_EEENS1_35KernelTmaWarpSpecializedCooperativeEEENS5_IJNSA_ILi256EEESG_NSA_ILi32EEEEEEfNS5_IJlSC_lEEEfSJ_NS4_8TiledMMAINS4_8MMA_AtomIJNS4_4SM904GMMA30MMA_64x256x8_F32TF32TF32_SS_TNILNSN_7ScaleInE1ELSP_1EEEEEENS4_6LayoutINS5_IJNSA_ILi2EEESC_SC_EEENS5_IJSC_NSA_ILi0EEESV_EEEEENS5_IJNS4_10UnderscoreESY_SY_EEEEENS4_13SM90_TMA_LOADENS4_14ComposedLayoutINS4_7SwizzleILi3ELi4ELi3EEENS4_18smem_ptr_flag_bitsILi32EEENSS_INS5_IJSB_SH_EEENS5_IJSH_SC_EEEEEEEvNS4_8identityENS4_23SM90_TMA_LOAD_MULTICASTES1A_vS1B_EENS_8epilogue10collective6detail29Sm90TmaWarpSpecializedAdapterINS1F_15DefaultEpilogueIfSJ_SJ_NS1E_6thread17LinearCombinationIfLi1EffLNS1J_9ScaleType4KindE0ELNS_15FloatRoundStyleE2EfEENS1_15EpilogueDefaultEEEEEvvEEEEvNT_6ParamsE,"a",@progbits
	.sectionflags	@""
	.align	4
.nv.constant0._ZN7cutlass13device_kernelINS_4gemm6kernel13GemmUniversalIN4cute5tupleIJiiiiEEENS1_10collective13CollectiveMmaINS1_34MainloopSm90TmaGmmaWarpSpecializedILi3ENS5_IJNS4_1CILi8EEENSA_ILi1EEESC_EEENS1_35KernelTmaWarpSpecializedCooperativeEEENS5_IJNSA_ILi256EEESG_NSA_ILi32EEEEEEfNS5_IJlSC_lEEEfSJ_NS4_8TiledMMAINS4_8MMA_AtomIJNS4_4SM904GMMA30MMA_64x256x8_F32TF32TF32_SS_TNILNSN_7ScaleInE1ELSP_1EEEEEENS4_6LayoutINS5_IJNSA_ILi2EEESC_SC_EEENS5_IJSC_NSA_ILi0EEESV_EEEEENS5_IJNS4_10UnderscoreESY_SY_EEEEENS4_13SM90_TMA_LOADENS4_14ComposedLayoutINS4_7SwizzleILi3ELi4ELi3EEENS4_18smem_ptr_flag_bitsILi32EEENSS_INS5_IJSB_SH_EEENS5_IJSH_SC_EEEEEEEvNS4_8identityENS4_23SM90_TMA_LOAD_MULTICASTES1A_vS1B_EENS_8epilogue10collective6detail29Sm90TmaWarpSpecializedAdapterINS1F_15DefaultEpilogueIfSJ_SJ_NS1E_6thread17LinearCombinationIfLi1EffLNS1J_9ScaleType4KindE0ELNS_15FloatRoundStyleE2EfEENS1_15EpilogueDefaultEEEEEvvEEEEvNT_6ParamsE:
	.zero		1664


//--------------------- SYMBOLS --------------------------

	.type		.nv.reservedSmem.offset0,@object
	.size		.nv.reservedSmem.offset0,0x4
	.type		__assertfail,@function
